// auto-generated by cutlass_sweep.gemm — config: {"arch": "sm_90", "cluster_m": 2, "cluster_n": 1, "dtype": "e4m3", "dtype_b": "e4m3", "layout": "nt", "stages": 0, "tile_k": 32, "tile_m": 192, "tile_n": 160}
#include "cutlass/cutlass.h"
#include "cutlass/gemm/collective/collective_builder.hpp"
#include "cutlass/gemm/device/gemm_universal_adapter.h"
#include "cutlass/gemm/kernel/gemm_universal.hpp"
#include "cutlass/epilogue/collective/collective_builder.hpp"

using ElemA = cutlass::float_e4m3_t;
using ElemB = cutlass::float_e4m3_t;
using ElemCD = cutlass::float_e4m3_t;
using Acc  = float;
using TileShape    = cute::Shape<cute::_192, cute::_160, cute::_32>;
using ClusterShape = cute::Shape<cute::_2, cute::_1, cute::_1>;

using CollectiveEpilogue = typename cutlass::epilogue::collective::CollectiveBuilder<
    cutlass::arch::Sm90, cutlass::arch::OpClassTensorOp,
    TileShape, ClusterShape,
    cutlass::epilogue::collective::EpilogueTileAuto,
    Acc, Acc,
    ElemCD, cutlass::layout::RowMajor, 128 / cutlass::sizeof_bits<ElemCD>::value,
    ElemCD, cutlass::layout::RowMajor, 128 / cutlass::sizeof_bits<ElemCD>::value,
    cutlass::epilogue::collective::EpilogueScheduleAuto
  >::CollectiveOp;

using CollectiveMainloop = typename cutlass::gemm::collective::CollectiveBuilder<
    cutlass::arch::Sm90, cutlass::arch::OpClassTensorOp,
    ElemA, cutlass::layout::RowMajor, 128 / cutlass::sizeof_bits<ElemA>::value,
    ElemB, cutlass::layout::ColumnMajor, 128 / cutlass::sizeof_bits<ElemB>::value,
    Acc,
    TileShape, ClusterShape,
    cutlass::gemm::collective::StageCountAutoCarveout<static_cast<int>(sizeof(typename CollectiveEpilogue::SharedStorage))>,
    cutlass::gemm::collective::KernelScheduleAuto
  >::CollectiveOp;

using GemmKernel = cutlass::gemm::kernel::GemmUniversal<
    cute::Shape<int,int,int,int>,
    CollectiveMainloop,
    CollectiveEpilogue
>;
using Gemm = cutlass::gemm::device::GemmUniversalAdapter<GemmKernel>;

// Force the device kernel symbol into the cubin without needing a host main.
auto* _anchor = &cutlass::device_kernel<GemmKernel>;


// ===== COMPILED SASS (sm_90a) =====

	.target	sm_90a

	.elftype	@"ET_EXEC"


//--------------------- .note.nv.tkinfo           --------------------------
	.section	.note.nv.tkinfo,"",@"SHT_NOTE"
	.sectionflags	@"SHF_NOTE_NV_TKINFO"
	.tkinfo
        /*0018*/ 	.word	0x00000002
        /*0030*/ 	.string	""
        /*0030*/ 	.string	"ptxas"
        /*0030*/ 	.string	"Cuda compilation tools, release 13.0, V13.0.88"
        /*0030*/ 	.string	"Build cuda_13.0.r13.0/compiler.36424714_0"
        /*0030*/ 	.string	"-arch sm_90a -m 64 "



//--------------------- .note.nv.cuinfo           --------------------------
	.section	.note.nv.cuinfo,"",@"SHT_NOTE"
	.sectionflags	@"SHF_NOTE_NV_CUINFO"
        /*0018*/ 	.short	0x0002
        /*001a*/ 	.short	0x005a
        /*001c*/ 	.short	0x0082
	.zero		2


//--------------------- .nv.info                  --------------------------
	.section	.nv.info,"",@"SHT_CUDA_INFO"
	.align	4


	//----- nvinfo : EIATTR_REGCOUNT
	.align		4
        /*0000*/ 	.byte	0x04, 0x2f
        /*0002*/ 	.short	(.L_12 - .L_11)
	.align		4
.L_11:
        /*0004*/ 	.word	index@(_ZN7cutlass13device_kernelINS_4gemm6kernel13GemmUniversalIN4cute5tupleIJiiiiEEENS1_10collective13CollectiveMmaINS1_37MainloopSm90TmaGmmaWarpSpecializedFP8ILi20ENS5_IJNS4_1CILi2EEENSA_ILi1EEESC_EEENS1_35KernelTmaWarpSpecializedCooperativeEEENS5_IJNSA_ILi192EEENSA_ILi160EEENSA_ILi32EEEEEENS_12float_e4m3_tENS5_IJlSC_lEEESK_SL_NS4_8TiledMMAINS4_8MMA_AtomIJNS4_4SM904GMMA30MMA_64x32x32_F32E4M3E4M3_SS_TNILNSP_7ScaleInE1ELSR_1EEEEEENS4_6LayoutISD_NS5_IJSC_NSA_ILi0EEESV_EEEEENS5_IJNS4_10UnderscoreESY_SY_EEEEENS4_13SM90_TMA_LOADENS4_14ComposedLayoutINS4_7SwizzleILi1ELi4ELi3EEENS4_18smem_ptr_flag_bitsILi8EEENSU_INS5_IJNSA_ILi8EEESI_EEENS5_IJSI_SC_EEEEEEEvNS4_8identityENS4_23SM90_TMA_LOAD_MULTICASTES1B_vS1C_EENS_8epilogue10collective6detail29Sm90TmaWarpSpecializedAdapterINS1G_15DefaultEpilogueISK_SL_SL_NS1F_6thread17LinearCombinationISK_Li1EffLNS1K_9ScaleType4KindE0ELNS_15FloatRoundStyleE2ESK_EENS1_15EpilogueDefaultEEEEEvvEEEEvNT_6ParamsE)
        /*0008*/ 	.word	0x000000a8


	//----- nvinfo : EIATTR_FRAME_SIZE
	.align		4
.L_12:
        /*000c*/ 	.byte	0x04, 0x11
        /*000e*/ 	.short	(.L_14 - .L_13)
	.align		4
.L_13:
        /*0010*/ 	.word	index@(_ZN7cutlass13device_kernelINS_4gemm6kernel13GemmUniversalIN4cute5tupleIJiiiiEEENS1_10collective13CollectiveMmaINS1_37MainloopSm90TmaGmmaWarpSpecializedFP8ILi20ENS5_IJNS4_1CILi2EEENSA_ILi1EEESC_EEENS1_35KernelTmaWarpSpecializedCooperativeEEENS5_IJNSA_ILi192EEENSA_ILi160EEENSA_ILi32EEEEEENS_12float_e4m3_tENS5_IJlSC_lEEESK_SL_NS4_8TiledMMAINS4_8MMA_AtomIJNS4_4SM904GMMA30MMA_64x32x32_F32E4M3E4M3_SS_TNILNSP_7ScaleInE1ELSR_1EEEEEENS4_6LayoutISD_NS5_IJSC_NSA_ILi0EEESV_EEEEENS5_IJNS4_10UnderscoreESY_SY_EEEEENS4_13SM90_TMA_LOADENS4_14ComposedLayoutINS4_7SwizzleILi1ELi4ELi3EEENS4_18smem_ptr_flag_bitsILi8EEENSU_INS5_IJNSA_ILi8EEESI_EEENS5_IJSI_SC_EEEEEEEvNS4_8identityENS4_23SM90_TMA_LOAD_MULTICASTES1B_vS1C_EENS_8epilogue10collective6detail29Sm90TmaWarpSpecializedAdapterINS1G_15DefaultEpilogueISK_SL_SL_NS1F_6thread17LinearCombinationISK_Li1EffLNS1K_9ScaleType4KindE0ELNS_15FloatRoundStyleE2ESK_EENS1_15EpilogueDefaultEEEEEvvEEEEvNT_6ParamsE)
        /*0014*/ 	.word	0x00000208


	//----- nvinfo : EIATTR_MIN_STACK_SIZE
	.align		4
.L_14:
        /*0018*/ 	.byte	0x04, 0x12
        /*001a*/ 	.short	(.L_16 - .L_15)
	.align		4
.L_15:
        /*001c*/ 	.word	index@(_ZN7cutlass13device_kernelINS_4gemm6kernel13GemmUniversalIN4cute5tupleIJiiiiEEENS1_10collective13CollectiveMmaINS1_37MainloopSm90TmaGmmaWarpSpecializedFP8ILi20ENS5_IJNS4_1CILi2EEENSA_ILi1EEESC_EEENS1_35KernelTmaWarpSpecializedCooperativeEEENS5_IJNSA_ILi192EEENSA_ILi160EEENSA_ILi32EEEEEENS_12float_e4m3_tENS5_IJlSC_lEEESK_SL_NS4_8TiledMMAINS4_8MMA_AtomIJNS4_4SM904GMMA30MMA_64x32x32_F32E4M3E4M3_SS_TNILNSP_7ScaleInE1ELSR_1EEEEEENS4_6LayoutISD_NS5_IJSC_NSA_ILi0EEESV_EEEEENS5_IJNS4_10UnderscoreESY_SY_EEEEENS4_13SM90_TMA_LOADENS4_14ComposedLayoutINS4_7SwizzleILi1ELi4ELi3EEENS4_18smem_ptr_flag_bitsILi8EEENSU_INS5_IJNSA_ILi8EEESI_EEENS5_IJSI_SC_EEEEEEEvNS4_8identityENS4_23SM90_TMA_LOAD_MULTICASTES1B_vS1C_EENS_8epilogue10collective6detail29Sm90TmaWarpSpecializedAdapterINS1G_15DefaultEpilogueISK_SL_SL_NS1F_6thread17LinearCombinationISK_Li1EffLNS1K_9ScaleType4KindE0ELNS_15FloatRoundStyleE2ESK_EENS1_15EpilogueDefaultEEEEEvvEEEEvNT_6ParamsE)
        /*0020*/ 	.word	0x00000208
.L_16:


//--------------------- .nv.compat                --------------------------
	.section	.nv.compat,"",@"SHT_CUDA_COMPAT_INFO"
	.align	4
        /*0000*/ 	.byte	0x02, 0x09, 0x01, 0x00, 0x02, 0x02, 0x04, 0x00, 0x02, 0x05, 0x05, 0x00, 0x03, 0x07, 0x01, 0x01
        /*0010*/ 	.byte	0x02, 0x03, 0x01, 0x00, 0x02, 0x06, 0x01, 0x00, 0x04, 0x0b, 0x08, 0x00, 0x00, 0x00, 0x00, 0x00
        /*0020*/ 	.byte	0x00, 0x00, 0x00, 0x00


//--------------------- .nv.info._ZN7cutlass13device_kernelINS_4gemm6kernel13GemmUniversalIN4cute5tupleIJiiiiEEENS1_10collective13CollectiveMmaINS1_37MainloopSm90TmaGmmaWarpSpecializedFP8ILi20ENS5_IJNS4_1CILi2EEENSA_ILi1EEESC_EEENS1_35KernelTmaWarpSpecializedCooperativeEEENS5_IJNSA_ILi192EEENSA_ILi160EEENSA_ILi32EEEEEENS_12float_e4m3_tENS5_IJlSC_lEEESK_SL_NS4_8TiledMMAINS4_8MMA_AtomIJNS4_4SM904GMMA30MMA_64x32x32_F32E4M3E4M3_SS_TNILNSP_7ScaleInE1ELSR_1EEEEEENS4_6LayoutISD_NS5_IJSC_NSA_ILi0EEESV_EEEEENS5_IJNS4_10UnderscoreESY_SY_EEEEENS4_13SM90_TMA_LOADENS4_14ComposedLayoutINS4_7SwizzleILi1ELi4ELi3EEENS4_18smem_ptr_flag_bitsILi8EEENSU_INS5_IJNSA_ILi8EEESI_EEENS5_IJSI_SC_EEEEEEEvNS4_8identityENS4_23SM90_TMA_LOAD_MULTICASTES1B_vS1C_EENS_8epilogue10collective6detail29Sm90TmaWarpSpecializedAdapterINS1G_15DefaultEpilogueISK_SL_SL_NS1F_6thread17LinearCombinationISK_Li1EffLNS1K_9ScaleType4KindE0ELNS_15FloatRoundStyleE2ESK_EENS1_15EpilogueDefaultEEEEEvvEEEEvNT_6ParamsE --------------------------
	.section	.nv.info._ZN7cutlass13device_kernelINS_4gemm6kernel13GemmUniversalIN4cute5tupleIJiiiiEEENS1_10collective13CollectiveMmaINS1_37MainloopSm90TmaGmmaWarpSpecializedFP8ILi20ENS5_IJNS4_1CILi2EEENSA_ILi1EEESC_EEENS1_35KernelTmaWarpSpecializedCooperativeEEENS5_IJNSA_ILi192EEENSA_ILi160EEENSA_ILi32EEEEEENS_12float_e4m3_tENS5_IJlSC_lEEESK_SL_NS4_8TiledMMAINS4_8MMA_AtomIJNS4_4SM904GMMA30MMA_64x32x32_F32E4M3E4M3_SS_TNILNSP_7ScaleInE1ELSR_1EEEEEENS4_6LayoutISD_NS5_IJSC_NSA_ILi0EEESV_EEEEENS5_IJNS4_10UnderscoreESY_SY_EEEEENS4_13SM90_TMA_LOADENS4_14ComposedLayoutINS4_7SwizzleILi1ELi4ELi3EEENS4_18smem_ptr_flag_bitsILi8EEENSU_INS5_IJNSA_ILi8EEESI_EEENS5_IJSI_SC_EEEEEEEvNS4_8identityENS4_23SM90_TMA_LOAD_MULTICASTES1B_vS1C_EENS_8epilogue10collective6detail29Sm90TmaWarpSpecializedAdapterINS1G_15DefaultEpilogueISK_SL_SL_NS1F_6thread17LinearCombinationISK_Li1EffLNS1K_9ScaleType4KindE0ELNS_15FloatRoundStyleE2ESK_EENS1_15EpilogueDefaultEEEEEvvEEEEvNT_6ParamsE,"",@"SHT_CUDA_INFO"
	.sectionflags	@""
	.align	4


	//----- nvinfo : EIATTR_CUDA_API_VERSION
	.align		4
        /*0000*/ 	.byte	0x04, 0x37
        /*0002*/ 	.short	(.L_18 - .L_17)
.L_17:
        /*0004*/ 	.word	0x00000082


	//----- nvinfo : EIATTR_KPARAM_INFO
	.align		4
.L_18:
        /*0008*/ 	.byte	0x04, 0x17
        /*000a*/ 	.short	(.L_20 - .L_19)
.L_19:
        /*000c*/ 	.word	0x00000000
        /*0010*/ 	.short	0x0000
        /*0012*/ 	.short	0x0070
        /*0014*/ 	.byte	0x00, 0xf0, 0x01, 0x10


	//----- nvinfo : EIATTR_SPARSE_MMA_MASK
	.align		4
.L_20:
        /*0018*/ 	.byte	0x03, 0x50
        /*001a*/ 	.short	0x0000


	//----- nvinfo : EIATTR_MAXREG_COUNT
	.align		4
        /*001c*/ 	.byte	0x03, 0x1b
        /*001e*/ 	.short	0x00a8


	//----- nvinfo : EIATTR_NUM_BARRIERS
	.align		4
        /*0020*/ 	.byte	0x02, 0x4c
        /*0022*/ 	.byte	0x01
	.zero		1


	//----- nvinfo : EIATTR_ANNOTATIONS
	.align		4
        /*0024*/ 	.byte	0x04, 0x55
        /*0026*/ 	.short	(.L_22 - .L_21)


	//   ....[0]....
.L_21:
        /*0028*/ 	.word	0x00000001
        /*002c*/ 	.byte	0x60, 0x09, 0x00, 0x00, 0x01, 0x00, 0x00, 0x00, 0x30, 0x0a, 0x00, 0x00, 0x01, 0x00, 0x00, 0x00
        /* <DEDUP_REMOVED lines=486> */
        /*1e9c*/ 	.byte	0x10, 0x5f, 0x01, 0x00


	//----- nvinfo : EIATTR_MERCURY_ISA_VERSION
	.align		4
.L_22:
        /*1ea0*/ 	.byte	0x03, 0x5f
        /*1ea2*/ 	.short	0x0101


	//----- nvinfo : EIATTR_INT_WARP_WIDE_INSTR_OFFSETS
	.align		4
        /*1ea4*/ 	.byte	0x04, 0x31
        /*1ea6*/ 	.short	(.L_24 - .L_23)


	//   ....[0]....
.L_23:
        /*1ea8*/ 	.word	0x00000780


	//   ....[1]....
        /*1eac*/ 	.word	0x000007a0


	//   ....[2]....
        /*1eb0*/ 	.word	0x00000900


	//----- nvinfo : EIATTR_COOP_GROUP_MASK_REGIDS
	.align		4
.L_24:
        /*1eb4*/ 	.byte	0x04, 0x29
        /*1eb6*/ 	.short	(.L_26 - .L_25)


	//   ....[0]....
.L_25:
        /*1eb8*/ 	.word	0xffffffff


	//   ....[1]....
        /*1ebc*/ 	.word	0xffffffff


	//   ....[2]....
        /*1ec0*/ 	.word	0xffffffff


	//   ....[3]....
        /*1ec4*/ 	.word	0xffffffff


	//   ....[4]....
        /*1ec8*/ 	.word	0xffffffff


	//   ....[5]....
        /*1ecc*/ 	.word	0xffffffff


	//----- nvinfo : EIATTR_COOP_GROUP_INSTR_OFFSETS
	.align		4
.L_26:
        /*1ed0*/ 	.byte	0x04, 0x28
        /*1ed2*/ 	.short	(.L_28 - .L_27)


	//   ....[0]....
.L_27:
        /*1ed4*/ 	.word	0x00000070


	//   ....[1]....
        /*1ed8*/ 	.word	0x00000080


	//   ....[2]....
        /*1edc*/ 	.word	0x000001a0


	//   ....[3]....
        /*1ee0*/ 	.word	0x000005f0


	//   ....[4]....
        /*1ee4*/ 	.word	0x00000a70


	//   ....[5]....
        /*1ee8*/ 	.word	0x00002010


	//----- nvinfo : EIATTR_REG_RECONFIG
	.align		4
.L_28:
        /*1eec*/ 	.byte	0x01, 0x54
	.zero		2


	//----- nvinfo : EIATTR_MBARRIER_INSTR_OFFSETS
	.align		4
        /*1ef0*/ 	.byte	0x04, 0x39
        /*1ef2*/ 	.short	(.L_30 - .L_29)


	//   ....[0]....
.L_29:
        /*1ef4*/ 	.word	0x00000340
        /*1ef8*/ 	.word	0x000000ff
        /*1efc*/ 	.word	0x00000000
        /*1f00*/ 	.short	0x0100
        /*1f02*/ 	.byte	0x0a
	.zero		1


	//   ....[1]....
        /*1f04*/ 	.word	0x00000350
        /*1f08*/ 	.word	0x000000ff
        /*1f0c*/ 	.word	0x000000a0
        /*1f10*/ 	.short	0x0100
        /*1f12*/ 	.byte	0x0a
	.zero		1


	//   ....[2]....
        /*1f14*/ 	.word	0x00000360
        /*1f18*/ 	.word	0x000000ff
        /*1f1c*/ 	.word	0x00000008
        /*1f20*/ 	.short	0x0100
        /*1f22*/ 	.byte	0x0a
	.zero		1


	//   ....[3]....
        /*1f24*/ 	.word	0x00000370
        /*1f28*/ 	.word	0x000000ff
        /*1f2c*/ 	.word	0x000000a8
        /*1f30*/ 	.short	0x0100
        /*1f32*/ 	.byte	0x0a
	.zero		1


	//   ....[4]....
        /*1f34*/ 	.word	0x00000380
        /*1f38*/ 	.word	0x000000ff
        /*1f3c*/ 	.word	0x00000010
        /*1f40*/ 	.short	0x0100
        /*1f42*/ 	.byte	0x0a
	.zero		1


	//   ....[5]....
        /*1f44*/ 	.word	0x00000390
        /*1f48*/ 	.word	0x000000ff
        /*1f4c*/ 	.word	0x000000b0
        /*1f50*/ 	.short	0x0100
        /*1f52*/ 	.byte	0x0a
	.zero		1


	//   ....[6]....
        /*1f54*/ 	.word	0x000003a0
        /*1f58*/ 	.word	0x000000ff
        /*1f5c*/ 	.word	0x00000018
        /*1f60*/ 	.short	0x0100
        /*1f62*/ 	.byte	0x0a
	.zero		1


	//   ....[7]....
        /*1f64*/ 	.word	0x000003b0
        /*1f68*/ 	.word	0x000000ff
        /*1f6c*/ 	.word	0x000000b8
        /*1f70*/ 	.short	0x0100
        /*1f72*/ 	.byte	0x0a
	.zero		1


	//   ....[8]....
        /*1f74*/ 	.word	0x000003c0
        /*1f78*/ 	.word	0x000000ff
        /*1f7c*/ 	.word	0x00000020
        /*1f80*/ 	.short	0x0100
        /*1f82*/ 	.byte	0x0a
	.zero		1


	//   ....[9]....
        /*1f84*/ 	.word	0x000003d0
        /*1f88*/ 	.word	0x000000ff
        /*1f8c*/ 	.word	0x000000c0
        /*1f90*/ 	.short	0x0100
        /*1f92*/ 	.byte	0x0a
	.zero		1


	//   ....[10]....
        /*1f94*/ 	.word	0x000003e0
        /*1f98*/ 	.word	0x000000ff
        /*1f9c*/ 	.word	0x00000028
        /*1fa0*/ 	.short	0x0100
        /*1fa2*/ 	.byte	0x0a
	.zero		1


	//   ....[11]....
        /*1fa4*/ 	.word	0x000003f0
        /*1fa8*/ 	.word	0x000000ff
        /*1fac*/ 	.word	0x000000c8
        /*1fb0*/ 	.short	0x0100
        /*1fb2*/ 	.byte	0x0a
	.zero		1


	//   ....[12]....
        /*1fb4*/ 	.word	0x00000400
        /*1fb8*/ 	.word	0x000000ff
        /*1fbc*/ 	.word	0x00000030
        /*1fc0*/ 	.short	0x0100
        /*1fc2*/ 	.byte	0x0a
	.zero		1


	//   ....[13]....
        /*1fc4*/ 	.word	0x00000410
        /*1fc8*/ 	.word	0x000000ff
        /*1fcc*/ 	.word	0x000000d0
        /*1fd0*/ 	.short	0x0100
        /*1fd2*/ 	.byte	0x0a
	.zero		1


	//   ....[14]....
        /*1fd4*/ 	.word	0x00000420
        /*1fd8*/ 	.word	0x000000ff
        /*1fdc*/ 	.word	0x00000038
        /*1fe0*/ 	.short	0x0100
        /*1fe2*/ 	.byte	0x0a
	.zero		1


	//   ....[15]....
        /*1fe4*/ 	.word	0x00000430
        /*1fe8*/ 	.word	0x000000ff
        /*1fec*/ 	.word	0x000000d8
        /*1ff0*/ 	.short	0x0100
        /*1ff2*/ 	.byte	0x0a
	.zero		1


	//   ....[16]....
        /*1ff4*/ 	.word	0x00000440
        /*1ff8*/ 	.word	0x000000ff
        /*1ffc*/ 	.word	0x00000040
        /*2000*/ 	.short	0x0100
        /*2002*/ 	.byte	0x0a
	.zero		1


	//   ....[17]....
        /*2004*/ 	.word	0x00000450
        /*2008*/ 	.word	0x000000ff
        /*200c*/ 	.word	0x000000e0
        /*2010*/ 	.short	0x0100
        /*2012*/ 	.byte	0x0a
	.zero		1


	//   ....[18]....
        /*2014*/ 	.word	0x00000460
        /*2018*/ 	.word	0x000000ff
        /*201c*/ 	.word	0x00000048
        /*2020*/ 	.short	0x0100
        /*2022*/ 	.byte	0x0a
	.zero		1


	//   ....[19]....
        /*2024*/ 	.word	0x00000470
        /*2028*/ 	.word	0x000000ff
        /*202c*/ 	.word	0x000000e8
        /*2030*/ 	.short	0x0100
        /*2032*/ 	.byte	0x0a
	.zero		1


	//   ....[20]....
        /*2034*/ 	.word	0x00000480
        /*2038*/ 	.word	0x000000ff
        /*203c*/ 	.word	0x00000050
        /*2040*/ 	.short	0x0100
        /*2042*/ 	.byte	0x0a
	.zero		1


	//   ....[21]....
        /*2044*/ 	.word	0x00000490
        /*2048*/ 	.word	0x000000ff
        /*204c*/ 	.word	0x000000f0
        /*2050*/ 	.short	0x0100
        /*2052*/ 	.byte	0x0a
	.zero		1


	//   ....[22]....
        /*2054*/ 	.word	0x000004a0
        /*2058*/ 	.word	0x000000ff
        /*205c*/ 	.word	0x00000058
        /*2060*/ 	.short	0x0100
        /*2062*/ 	.byte	0x0a
	.zero		1


	//   ....[23]....
        /*2064*/ 	.word	0x000004b0
        /*2068*/ 	.word	0x000000ff
        /*206c*/ 	.word	0x000000f8
        /*2070*/ 	.short	0x0100
        /*2072*/ 	.byte	0x0a
	.zero		1


	//   ....[24]....
        /*2074*/ 	.word	0x000004c0
        /*2078*/ 	.word	0x000000ff
        /*207c*/ 	.word	0x00000060
        /*2080*/ 	.short	0x0100
        /*2082*/ 	.byte	0x0a
	.zero		1


	//   ....[25]....
        /*2084*/ 	.word	0x000004d0
        /*2088*/ 	.word	0x000000ff
        /*208c*/ 	.word	0x00000100
        /*2090*/ 	.short	0x0100
        /*2092*/ 	.byte	0x0a
	.zero		1


	//   ....[26]....
        /*2094*/ 	.word	0x000004e0
        /*2098*/ 	.word	0x000000ff
        /*209c*/ 	.word	0x00000068
        /*20a0*/ 	.short	0x0100
        /*20a2*/ 	.byte	0x0a
	.zero		1


	//   ....[27]....
        /*20a4*/ 	.word	0x000004f0
        /*20a8*/ 	.word	0x000000ff
        /*20ac*/ 	.word	0x00000108
        /*20b0*/ 	.short	0x0100
        /*20b2*/ 	.byte	0x0a
	.zero		1


	//   ....[28]....
        /*20b4*/ 	.word	0x00000500
        /*20b8*/ 	.word	0x000000ff
        /*20bc*/ 	.word	0x00000070
        /*20c0*/ 	.short	0x0100
        /*20c2*/ 	.byte	0x0a
	.zero		1


	//   ....[29]....
        /*20c4*/ 	.word	0x00000510
        /*20c8*/ 	.word	0x000000ff
        /*20cc*/ 	.word	0x00000110
        /*20d0*/ 	.short	0x0100
        /*20d2*/ 	.byte	0x0a
	.zero		1


	//   ....[30]....
        /*20d4*/ 	.word	0x00000520
        /*20d8*/ 	.word	0x000000ff
        /*20dc*/ 	.word	0x00000078
        /*20e0*/ 	.short	0x0100
        /*20e2*/ 	.byte	0x0a
	.zero		1


	//   ....[31]....
        /*20e4*/ 	.word	0x00000530
        /*20e8*/ 	.word	0x000000ff
        /*20ec*/ 	.word	0x00000118
        /*20f0*/ 	.short	0x0100
        /*20f2*/ 	.byte	0x0a
	.zero		1


	//   ....[32]....
        /*20f4*/ 	.word	0x00000540
        /*20f8*/ 	.word	0x000000ff
        /*20fc*/ 	.word	0x00000080
        /*2100*/ 	.short	0x0100
        /*2102*/ 	.byte	0x0a
	.zero		1


	//   ....[33]....
        /*2104*/ 	.word	0x00000550
        /*2108*/ 	.word	0x000000ff
        /*210c*/ 	.word	0x00000120
        /*2110*/ 	.short	0x0100
        /*2112*/ 	.byte	0x0a
	.zero		1


	//   ....[34]....
        /*2114*/ 	.word	0x00000560
        /*2118*/ 	.word	0x000000ff
        /*211c*/ 	.word	0x00000088
        /*2120*/ 	.short	0x0100
        /*2122*/ 	.byte	0x0a
	.zero		1


	//   ....[35]....
        /*2124*/ 	.word	0x00000570
        /*2128*/ 	.word	0x000000ff
        /*212c*/ 	.word	0x00000128
        /*2130*/ 	.short	0x0100
        /*2132*/ 	.byte	0x0a
	.zero		1


	//   ....[36]....
        /*2134*/ 	.word	0x00000580
        /*2138*/ 	.word	0x000000ff
        /*213c*/ 	.word	0x00000090
        /*2140*/ 	.short	0x0100
        /*2142*/ 	.byte	0x0a
	.zero		1


	//   ....[37]....
        /*2144*/ 	.word	0x00000590
        /*2148*/ 	.word	0x000000ff
        /*214c*/ 	.word	0x00000130
        /*2150*/ 	.short	0x0100
        /*2152*/ 	.byte	0x0a
	.zero		1


	//   ....[38]....
        /*2154*/ 	.word	0x000005a0
        /*2158*/ 	.word	0x000000ff
        /*215c*/ 	.word	0x00000098
        /*2160*/ 	.short	0x0100
        /*2162*/ 	.byte	0x0a
	.zero		1


	//   ....[39]....
        /*2164*/ 	.word	0x000005b0
        /*2168*/ 	.word	0x000000ff
        /*216c*/ 	.word	0x00000138
        /*2170*/ 	.short	0x0100
        /*2172*/ 	.byte	0x0a
	.zero		1


	//   ....[40]....
        /*2174*/ 	.word	0x00000990
        /*2178*/ 	.word	0x000000ff
        /*217c*/ 	.word	0x00000150
        /*2180*/ 	.short	0x0100
        /*2182*/ 	.byte	0x08
	.zero		1


	//   ....[41]....
        /*2184*/ 	.word	0x00000a10
        /*2188*/ 	.word	0x000000ff
        /*218c*/ 	.word	0x00000158
        /*2190*/ 	.short	0x0100
        /*2192*/ 	.byte	0x08
	.zero		1


	//   ....[42]....
        /*2194*/ 	.word	0x00002410
        /*2198*/ 	.word	0x000000ff
        /*219c*/ 	.word	0x00000000
        /*21a0*/ 	.short	0x010a
        /*21a2*/ 	.byte	0x0f
	.zero		1


	//   ....[43]....
        /*21a4*/ 	.word	0x00002470
        /*21a8*/ 	.word	0x000000ff
        /*21ac*/ 	.word	0x00000000
        /*21b0*/ 	.short	0x010a
        /*21b2*/ 	.byte	0x0f
	.zero		1


	//   ....[44]....
        /*21b4*/ 	.word	0x00004150
        /*21b8*/ 	.word	0x000000ff
        /*21bc*/ 	.word	0x00000000
        /*21c0*/ 	.short	0x010a
        /*21c2*/ 	.byte	0x11
	.zero		1


	//   ....[45]....
        /*21c4*/ 	.word	0x00004190
        /*21c8*/ 	.word	0x000000ff
        /*21cc*/ 	.word	0x00000000
        /*21d0*/ 	.short	0x010a
        /*21d2*/ 	.byte	0x11
	.zero		1


	//   ....[46]....
        /*21d4*/ 	.word	0x00005e20
        /*21d8*/ 	.word	0x000000e5
        /*21dc*/ 	.word	0x00000000
        /*21e0*/ 	.short	0x0101
        /*21e2*/ 	.byte	0x3f
	.zero		1


	//   ....[47]....
        /*21e4*/ 	.word	0x00007a60
        /*21e8*/ 	.word	0x00000018
        /*21ec*/ 	.word	0x00000000
        /*21f0*/ 	.short	0x0101
        /*21f2*/ 	.byte	0x3f
	.zero		1


	//   ....[48]....
        /*21f4*/ 	.word	0x00014830
        /*21f8*/ 	.word	0x0000000c
        /*21fc*/ 	.word	0x000000a0
        /*2200*/ 	.short	0x010a
        /*2202*/ 	.byte	0x3f
	.zero		1


	//   ....[49]....
        /*2204*/ 	.word	0x00014be0
        /*2208*/ 	.word	0x00000005
        /*220c*/ 	.word	0x00000158
        /*2210*/ 	.short	0x0101
        /*2212*/ 	.byte	0x3f
	.zero		1


	//   ....[50]....
        /*2214*/ 	.word	0x00015360
        /*2218*/ 	.word	0x00000007
        /*221c*/ 	.word	0x00000000
        /*2220*/ 	.short	0x010a
        /*2222*/ 	.byte	0x3f
	.zero		1


	//   ....[51]....
        /*2224*/ 	.word	0x000153e0
        /*2228*/ 	.word	0x00000008
        /*222c*/ 	.word	0x00000000
        /*2230*/ 	.short	0x010a
        /*2232*/ 	.byte	0x3f
	.zero		1


	//   ....[52]....
        /*2234*/ 	.word	0x00015470
        /*2238*/ 	.word	0x00000009
        /*223c*/ 	.word	0x00000000
        /*2240*/ 	.short	0x010a
        /*2242*/ 	.byte	0x3f
	.zero		1


	//   ....[53]....
        /*2244*/ 	.word	0x00015500
        /*2248*/ 	.word	0x00000008
        /*224c*/ 	.word	0x00000000
        /*2250*/ 	.short	0x010a
        /*2252*/ 	.byte	0x3f
	.zero		1


	//   ....[54]....
        /*2254*/ 	.word	0x00015590
        /*2258*/ 	.word	0x00000009
        /*225c*/ 	.word	0x00000000
        /*2260*/ 	.short	0x010a
        /*2262*/ 	.byte	0x3f
	.zero		1


	//   ....[55]....
        /*2264*/ 	.word	0x00015620
        /*2268*/ 	.word	0x00000008
        /*226c*/ 	.word	0x00000000
        /*2270*/ 	.short	0x010a
        /*2272*/ 	.byte	0x3f
	.zero		1


	//   ....[56]....
        /*2274*/ 	.word	0x000156b0
        /*2278*/ 	.word	0x00000009
        /*227c*/ 	.word	0x00000000
        /*2280*/ 	.short	0x010a
        /*2282*/ 	.byte	0x3f
	.zero		1


	//   ....[57]....
        /*2284*/ 	.word	0x00015740
        /*2288*/ 	.word	0x00000008
        /*228c*/ 	.word	0x00000000
        /*2290*/ 	.short	0x010a
        /*2292*/ 	.byte	0x3f
	.zero		1


	//   ....[58]....
        /*2294*/ 	.word	0x000157d0
        /*2298*/ 	.word	0x00000009
        /*229c*/ 	.word	0x00000000
        /*22a0*/ 	.short	0x010a
        /*22a2*/ 	.byte	0x3f
	.zero		1


	//   ....[59]....
        /*22a4*/ 	.word	0x00015860
        /*22a8*/ 	.word	0x00000008
        /*22ac*/ 	.word	0x00000000
        /*22b0*/ 	.short	0x010a
        /*22b2*/ 	.byte	0x3f
	.zero		1


	//   ....[60]....
        /*22b4*/ 	.word	0x000158f0
        /*22b8*/ 	.word	0x00000009
        /*22bc*/ 	.word	0x00000000
        /*22c0*/ 	.short	0x010a
        /*22c2*/ 	.byte	0x3f
	.zero		1


	//   ....[61]....
        /*22c4*/ 	.word	0x00015980
        /*22c8*/ 	.word	0x00000008
        /*22cc*/ 	.word	0x00000000
        /*22d0*/ 	.short	0x010a
        /*22d2*/ 	.byte	0x3f
	.zero		1


	//   ....[62]....
        /*22d4*/ 	.word	0x00015a10
        /*22d8*/ 	.word	0x00000009
        /*22dc*/ 	.word	0x00000000
        /*22e0*/ 	.short	0x010a
        /*22e2*/ 	.byte	0x3f
	.zero		1


	//   ....[63]....
        /*22e4*/ 	.word	0x00015aa0
        /*22e8*/ 	.word	0x00000008
        /*22ec*/ 	.word	0x00000000
        /*22f0*/ 	.short	0x010a
        /*22f2*/ 	.byte	0x3f
	.zero		1


	//   ....[64]....
        /*22f4*/ 	.word	0x00015b30
        /*22f8*/ 	.word	0x00000009
        /*22fc*/ 	.word	0x00000000
        /*2300*/ 	.short	0x010a
        /*2302*/ 	.byte	0x3f
	.zero		1


	//   ....[65]....
        /*2304*/ 	.word	0x00015bc0
        /*2308*/ 	.word	0x00000008
        /*230c*/ 	.word	0x00000000
        /*2310*/ 	.short	0x010a
        /*2312*/ 	.byte	0x3f
	.zero		1


	//   ....[66]....
        /*2314*/ 	.word	0x00015c50
        /*2318*/ 	.word	0x00000009
        /*231c*/ 	.word	0x00000000
        /*2320*/ 	.short	0x010a
        /*2322*/ 	.byte	0x3f
	.zero		1


	//   ....[67]....
        /*2324*/ 	.word	0x00015ce0
        /*2328*/ 	.word	0x00000008
        /*232c*/ 	.word	0x00000000
        /*2330*/ 	.short	0x010a
        /*2332*/ 	.byte	0x3f
	.zero		1


	//   ....[68]....
        /*2334*/ 	.word	0x00015d70
        /*2338*/ 	.word	0x0000000b
        /*233c*/ 	.word	0x00000000
        /*2340*/ 	.short	0x010a
        /*2342*/ 	.byte	0x3f
	.zero		1


	//   ....[69]....
        /*2344*/ 	.word	0x00015e00
        /*2348*/ 	.word	0x00000003
        /*234c*/ 	.word	0x00000000
        /*2350*/ 	.short	0x010a
        /*2352*/ 	.byte	0x3f
	.zero		1


	//   ....[70]....
        /*2354*/ 	.word	0x00015e70
        /*2358*/ 	.word	0x00000003
        /*235c*/ 	.word	0x00000000
        /*2360*/ 	.short	0x010a
        /*2362*/ 	.byte	0x3f
	.zero		1


	//   ....[71]....
        /*2364*/ 	.word	0x00015ee0
        /*2368*/ 	.word	0x00000000
        /*236c*/ 	.word	0x00000000
        /*2370*/ 	.short	0x010a
        /*2372*/ 	.byte	0x3f
	.zero		1


	//   ....[72]....
        /*2374*/ 	.word	0x00015fc0
        /*2378*/ 	.word	0x0000000c
        /*237c*/ 	.word	0x000000a0
        /*2380*/ 	.short	0x010a
        /*2382*/ 	.byte	0x3f
	.zero		1


	//   ....[73]....
        /*2384*/ 	.word	0x00016090
        /*2388*/ 	.word	0x00000007
        /*238c*/ 	.word	0x00000000
        /*2390*/ 	.short	0x010a
        /*2392*/ 	.byte	0x3f
	.zero		1


	//   ....[74]....
        /*2394*/ 	.word	0x000160e0
        /*2398*/ 	.word	0x00000008
        /*239c*/ 	.word	0x00000000
        /*23a0*/ 	.short	0x010a
        /*23a2*/ 	.byte	0x3f
	.zero		1


	//   ....[75]....
        /*23a4*/ 	.word	0x00016130
        /*23a8*/ 	.word	0x00000009
        /*23ac*/ 	.word	0x00000000
        /*23b0*/ 	.short	0x010a
        /*23b2*/ 	.byte	0x3f
	.zero		1


	//   ....[76]....
        /*23b4*/ 	.word	0x00016180
        /*23b8*/ 	.word	0x00000008
        /*23bc*/ 	.word	0x00000000
        /*23c0*/ 	.short	0x010a
        /*23c2*/ 	.byte	0x3f
	.zero		1


	//   ....[77]....
        /*23c4*/ 	.word	0x000161d0
        /*23c8*/ 	.word	0x00000009
        /*23cc*/ 	.word	0x00000000
        /*23d0*/ 	.short	0x010a
        /*23d2*/ 	.byte	0x3f
	.zero		1


	//   ....[78]....
        /*23d4*/ 	.word	0x00016220
        /*23d8*/ 	.word	0x00000008
        /*23dc*/ 	.word	0x00000000
        /*23e0*/ 	.short	0x010a
        /*23e2*/ 	.byte	0x3f
	.zero		1


	//   ....[79]....
        /*23e4*/ 	.word	0x00016270
        /*23e8*/ 	.word	0x00000009
        /*23ec*/ 	.word	0x00000000
        /*23f0*/ 	.short	0x010a
        /*23f2*/ 	.byte	0x3f
	.zero		1


	//   ....[80]....
        /*23f4*/ 	.word	0x000162c0
        /*23f8*/ 	.word	0x00000008
        /*23fc*/ 	.word	0x00000000
        /*2400*/ 	.short	0x010a
        /*2402*/ 	.byte	0x3f
	.zero		1


	//   ....[81]....
        /*2404*/ 	.word	0x00016310
        /*2408*/ 	.word	0x00000009
        /*240c*/ 	.word	0x00000000
        /*2410*/ 	.short	0x010a
        /*2412*/ 	.byte	0x3f
	.zero		1


	//   ....[82]....
        /*2414*/ 	.word	0x00016360
        /*2418*/ 	.word	0x00000008
        /*241c*/ 	.word	0x00000000
        /*2420*/ 	.short	0x010a
        /*2422*/ 	.byte	0x3f
	.zero		1


	//   ....[83]....
        /*2424*/ 	.word	0x000163b0
        /*2428*/ 	.word	0x00000009
        /*242c*/ 	.word	0x00000000
        /*2430*/ 	.short	0x010a
        /*2432*/ 	.byte	0x3f
	.zero		1


	//   ....[84]....
        /*2434*/ 	.word	0x00016400
        /*2438*/ 	.word	0x00000008
        /*243c*/ 	.word	0x00000000
        /*2440*/ 	.short	0x010a
        /*2442*/ 	.byte	0x3f
	.zero		1


	//   ....[85]....
        /*2444*/ 	.word	0x00016450
        /*2448*/ 	.word	0x00000009
        /*244c*/ 	.word	0x00000000
        /*2450*/ 	.short	0x010a
        /*2452*/ 	.byte	0x3f
	.zero		1


	//   ....[86]....
        /*2454*/ 	.word	0x000164a0
        /*2458*/ 	.word	0x00000008
        /*245c*/ 	.word	0x00000000
        /*2460*/ 	.short	0x010a
        /*2462*/ 	.byte	0x3f
	.zero		1


	//   ....[87]....
        /*2464*/ 	.word	0x000164f0
        /*2468*/ 	.word	0x00000009
        /*246c*/ 	.word	0x00000000
        /*2470*/ 	.short	0x010a
        /*2472*/ 	.byte	0x3f
	.zero		1


	//   ....[88]....
        /*2474*/ 	.word	0x00016540
        /*2478*/ 	.word	0x00000008
        /*247c*/ 	.word	0x00000000
        /*2480*/ 	.short	0x010a
        /*2482*/ 	.byte	0x3f
	.zero		1


	//   ....[89]....
        /*2484*/ 	.word	0x00016590
        /*2488*/ 	.word	0x00000009
        /*248c*/ 	.word	0x00000000
        /*2490*/ 	.short	0x010a
        /*2492*/ 	.byte	0x3f
	.zero		1


	//   ....[90]....
        /*2494*/ 	.word	0x000165e0
        /*2498*/ 	.word	0x00000008
        /*249c*/ 	.word	0x00000000
        /*24a0*/ 	.short	0x010a
        /*24a2*/ 	.byte	0x3f
	.zero		1


	//   ....[91]....
        /*24a4*/ 	.word	0x00016630
        /*24a8*/ 	.word	0x0000000b
        /*24ac*/ 	.word	0x00000000
        /*24b0*/ 	.short	0x010a
        /*24b2*/ 	.byte	0x3f
	.zero		1


	//----- nvinfo : EIATTR_NUM_MBARRIERS
	.align		4
.L_30:
        /*24b4*/ 	.byte	0x03, 0x38
        /*24b6*/ 	.short	0x002a


	//----- nvinfo : EIATTR_EXIT_INSTR_OFFSETS
	.align		4
        /*24b8*/ 	.byte	0x04, 0x1c
        /*24ba*/ 	.short	(.L_32 - .L_31)


	//   ....[0]....
.L_31:
        /*24bc*/ 	.word	0x00000c00


	//   ....[1]....
        /*24c0*/ 	.word	0x000014a0


	//   ....[2]....
        /*24c4*/ 	.word	0x00013f10


	//   ....[3]....
        /*24c8*/ 	.word	0x000144c0


	//   ....[4]....
        /*24cc*/ 	.word	0x00015e50


	//----- nvinfo : EIATTR_MAX_THREADS
	.align		4
.L_32:
        /*24d0*/ 	.byte	0x04, 0x05
        /*24d2*/ 	.short	(.L_34 - .L_33)
.L_33:
        /*24d4*/ 	.word	0x00000180
        /*24d8*/ 	.word	0x00000001
        /*24dc*/ 	.word	0x00000001


	//----- nvinfo : EIATTR_CRS_STACK_SIZE
	.align		4
.L_34:
        /*24e0*/ 	.byte	0x04, 0x1e
        /*24e2*/ 	.short	(.L_36 - .L_35)
.L_35:
        /*24e4*/ 	.word	0x00000000


	//----- nvinfo : EIATTR_CBANK_PARAM_SIZE
	.align		4
.L_36:
        /*24e8*/ 	.byte	0x03, 0x19
        /*24ea*/ 	.short	0x0470


	//----- nvinfo : EIATTR_PARAM_CBANK
	.align		4
        /*24ec*/ 	.byte	0x04, 0x0a
        /*24ee*/ 	.short	(.L_38 - .L_37)
	.align		4
.L_37:
        /*24f0*/ 	.word	index@(.nv.constant0._ZN7cutlass13device_kernelINS_4gemm6kernel13GemmUniversalIN4cute5tupleIJiiiiEEENS1_10collective13CollectiveMmaINS1_37MainloopSm90TmaGmmaWarpSpecializedFP8ILi20ENS5_IJNS4_1CILi2EEENSA_ILi1EEESC_EEENS1_35KernelTmaWarpSpecializedCooperativeEEENS5_IJNSA_ILi192EEENSA_ILi160EEENSA_ILi32EEEEEENS_12float_e4m3_tENS5_IJlSC_lEEESK_SL_NS4_8TiledMMAINS4_8MMA_AtomIJNS4_4SM904GMMA30MMA_64x32x32_F32E4M3E4M3_SS_TNILNSP_7ScaleInE1ELSR_1EEEEEENS4_6LayoutISD_NS5_IJSC_NSA_ILi0EEESV_EEEEENS5_IJNS4_10UnderscoreESY_SY_EEEEENS4_13SM90_TMA_LOADENS4_14ComposedLayoutINS4_7SwizzleILi1ELi4ELi3EEENS4_18smem_ptr_flag_bitsILi8EEENSU_INS5_IJNSA_ILi8EEESI_EEENS5_IJSI_SC_EEEEEEEvNS4_8identityENS4_23SM90_TMA_LOAD_MULTICASTES1B_vS1C_EENS_8epilogue10collective6detail29Sm90TmaWarpSpecializedAdapterINS1G_15DefaultEpilogueISK_SL_SL_NS1F_6thread17LinearCombinationISK_Li1EffLNS1K_9ScaleType4KindE0ELNS_15FloatRoundStyleE2ESK_EENS1_15EpilogueDefaultEEEEEvvEEEEvNT_6ParamsE)
        /*24f4*/ 	.short	0x0210
        /*24f6*/ 	.short	0x0470


	//----- nvinfo : EIATTR_SW_WAR
	.align		4
.L_38:
        /*24f8*/ 	.byte	0x04, 0x36
        /*24fa*/ 	.short	(.L_40 - .L_39)
.L_39:
        /*24fc*/ 	.word	0x00000008
.L_40:


//--------------------- .nv.callgraph             --------------------------
	.section	.nv.callgraph,"",@"SHT_CUDA_CALLGRAPH"
	.align	4
	.sectionentsize	8
	.align		4
        /*0000*/ 	.word	0x00000000
	.align		4
        /*0004*/ 	.word	0xffffffff
	.align		4
        /*0008*/ 	.word	0x00000000
	.align		4
        /*000c*/ 	.word	0xfffffffe
	.align		4
        /*0010*/ 	.word	0x00000000
	.align		4
        /*0014*/ 	.word	0xfffffffd
	.align		4
        /*0018*/ 	.word	0x00000000
	.align		4
        /*001c*/ 	.word	0xfffffffc


//--------------------- .nv.constant4             --------------------------
	.section	.nv.constant4,"a",@progbits
	.align	8
	.align		8
.nv.constant4:
        /*0000*/ 	.dword	_ZN40_INTERNAL_ac8e8105_4_k_cu_9cb0eaa1_136924cuda3std3__45__cpo5beginE
	.align		8
        /*0008*/ 	.dword	_ZN40_INTERNAL_ac8e8105_4_k_cu_9cb0eaa1_136924cuda3std3__45__cpo3endE
	.align		8
        /*0010*/ 	.dword	_ZN40_INTERNAL_ac8e8105_4_k_cu_9cb0eaa1_136924cuda3std3__45__cpo6cbeginE
	.align		8
        /*0018*/ 	.dword	_ZN40_INTERNAL_ac8e8105_4_k_cu_9cb0eaa1_136924cuda3std3__45__cpo4cendE
	.align		8
        /*0020*/ 	.dword	_ZN40_INTERNAL_ac8e8105_4_k_cu_9cb0eaa1_136924cuda3std3__442_GLOBAL__N__ac8e8105_4_k_cu_9cb0eaa1_136926ignoreE
	.align		8
        /*0028*/ 	.dword	_ZN40_INTERNAL_ac8e8105_4_k_cu_9cb0eaa1_136924cuda3std3__419piecewise_constructE
	.align		8
        /*0030*/ 	.dword	_ZN40_INTERNAL_ac8e8105_4_k_cu_9cb0eaa1_136924cuda3std3__48in_placeE
	.align		8
        /*0038*/ 	.dword	_ZN40_INTERNAL_ac8e8105_4_k_cu_9cb0eaa1_136924cuda3std6ranges3__45__cpo4swapE
	.align		8
        /*0040*/ 	.dword	_ZN40_INTERNAL_ac8e8105_4_k_cu_9cb0eaa1_136924cuda3std6ranges3__45__cpo9iter_moveE
	.align		8
        /*0048*/ 	.dword	_ZN40_INTERNAL_ac8e8105_4_k_cu_9cb0eaa1_136924cute7productE
	.align		8
        /*0050*/ 	.dword	_ZN40_INTERNAL_ac8e8105_4_k_cu_9cb0eaa1_136924cute1_E


//--------------------- .text._ZN7cutlass13device_kernelINS_4gemm6kernel13GemmUniversalIN4cute5tupleIJiiiiEEENS1_10collective13CollectiveMmaINS1_37MainloopSm90TmaGmmaWarpSpecializedFP8ILi20ENS5_IJNS4_1CILi2EEENSA_ILi1EEESC_EEENS1_35KernelTmaWarpSpecializedCooperativeEEENS5_IJNSA_ILi192EEENSA_ILi160EEENSA_ILi32EEEEEENS_12float_e4m3_tENS5_IJlSC_lEEESK_SL_NS4_8TiledMMAINS4_8MMA_AtomIJNS4_4SM904GMMA30MMA_64x32x32_F32E4M3E4M3_SS_TNILNSP_7ScaleInE1ELSR_1EEEEEENS4_6LayoutISD_NS5_IJSC_NSA_ILi0EEESV_EEEEENS5_IJNS4_10UnderscoreESY_SY_EEEEENS4_13SM90_TMA_LOADENS4_14ComposedLayoutINS4_7SwizzleILi1ELi4ELi3EEENS4_18smem_ptr_flag_bitsILi8EEENSU_INS5_IJNSA_ILi8EEESI_EEENS5_IJSI_SC_EEEEEEEvNS4_8identityENS4_23SM90_TMA_LOAD_MULTICASTES1B_vS1C_EENS_8epilogue10collective6detail29Sm90TmaWarpSpecializedAdapterINS1G_15DefaultEpilogueISK_SL_SL_NS1F_6thread17LinearCombinationISK_Li1EffLNS1K_9ScaleType4KindE0ELNS_15FloatRoundStyleE2ESK_EENS1_15EpilogueDefaultEEEEEvvEEEEvNT_6ParamsE --------------------------
	.section	.text._ZN7cutlass13device_kernelINS_4gemm6kernel13GemmUniversalIN4cute5tupleIJiiiiEEENS1_10collective13CollectiveMmaINS1_37MainloopSm90TmaGmmaWarpSpecializedFP8ILi20ENS5_IJNS4_1CILi2EEENSA_ILi1EEESC_EEENS1_35KernelTmaWarpSpecializedCooperativeEEENS5_IJNSA_ILi192EEENSA_ILi160EEENSA_ILi32EEEEEENS_12float_e4m3_tENS5_IJlSC_lEEESK_SL_NS4_8TiledMMAINS4_8MMA_AtomIJNS4_4SM904GMMA30MMA_64x32x32_F32E4M3E4M3_SS_TNILNSP_7ScaleInE1ELSR_1EEEEEENS4_6LayoutISD_NS5_IJSC_NSA_ILi0EEESV_EEEEENS5_IJNS4_10UnderscoreESY_SY_EEEEENS4_13SM90_TMA_LOADENS4_14ComposedLayoutINS4_7SwizzleILi1ELi4ELi3EEENS4_18smem_ptr_flag_bitsILi8EEENSU_INS5_IJNSA_ILi8EEESI_EEENS5_IJSI_SC_EEEEEEEvNS4_8identityENS4_23SM90_TMA_LOAD_MULTICASTES1B_vS1C_EENS_8epilogue10collective6detail29Sm90TmaWarpSpecializedAdapterINS1G_15DefaultEpilogueISK_SL_SL_NS1F_6thread17LinearCombinationISK_Li1EffLNS1K_9ScaleType4KindE0ELNS_15FloatRoundStyleE2ESK_EENS1_15EpilogueDefaultEEEEEvvEEEEvNT_6ParamsE,"ax",@progbits
	.align	128
.text._ZN7cutlass13device_kernelINS_4gemm6kernel13GemmUniversalIN4cute5tupleIJiiiiEEENS1_10collective13CollectiveMmaINS1_37MainloopSm90TmaGmmaWarpSpecializedFP8ILi20ENS5_IJNS4_1CILi2EEENSA_ILi1EEESC_EEENS1_35KernelTmaWarpSpecializedCooperativeEEENS5_IJNSA_ILi192EEENSA_ILi160EEENSA_ILi32EEEEEENS_12float_e4m3_tENS5_IJlSC_lEEESK_SL_NS4_8TiledMMAINS4_8MMA_AtomIJNS4_4SM904GMMA30MMA_64x32x32_F32E4M3E4M3_SS_TNILNSP_7ScaleInE1ELSR_1EEEEEENS4_6LayoutISD_NS5_IJSC_NSA_ILi0EEESV_EEEEENS5_IJNS4_10UnderscoreESY_SY_EEEEENS4_13SM90_TMA_LOADENS4_14ComposedLayoutINS4_7SwizzleILi1ELi4ELi3EEENS4_18smem_ptr_flag_bitsILi8EEENSU_INS5_IJNSA_ILi8EEESI_EEENS5_IJSI_SC_EEEEEEEvNS4_8identityENS4_23SM90_TMA_LOAD_MULTICASTES1B_vS1C_EENS_8epilogue10collective6detail29Sm90TmaWarpSpecializedAdapterINS1G_15DefaultEpilogueISK_SL_SL_NS1F_6thread17LinearCombinationISK_Li1EffLNS1K_9ScaleType4KindE0ELNS_15FloatRoundStyleE2ESK_EENS1_15EpilogueDefaultEEEEEvvEEEEvNT_6ParamsE:
        .type           _ZN7cutlass13device_kernelINS_4gemm6kernel13GemmUniversalIN4cute5tupleIJiiiiEEENS1_10collective13CollectiveMmaINS1_37MainloopSm90TmaGmmaWarpSpecializedFP8ILi20ENS5_IJNS4_1CILi2EEENSA_ILi1EEESC_EEENS1_35KernelTmaWarpSpecializedCooperativeEEENS5_IJNSA_ILi192EEENSA_ILi160EEENSA_ILi32EEEEEENS_12float_e4m3_tENS5_IJlSC_lEEESK_SL_NS4_8TiledMMAINS4_8MMA_AtomIJNS4_4SM904GMMA30MMA_64x32x32_F32E4M3E4M3_SS_TNILNSP_7ScaleInE1ELSR_1EEEEEENS4_6LayoutISD_NS5_IJSC_NSA_ILi0EEESV_EEEEENS5_IJNS4_10UnderscoreESY_SY_EEEEENS4_13SM90_TMA_LOADENS4_14ComposedLayoutINS4_7SwizzleILi1ELi4ELi3EEENS4_18smem_ptr_flag_bitsILi8EEENSU_INS5_IJNSA_ILi8EEESI_EEENS5_IJSI_SC_EEEEEEEvNS4_8identityENS4_23SM90_TMA_LOAD_MULTICASTES1B_vS1C_EENS_8epilogue10collective6detail29Sm90TmaWarpSpecializedAdapterINS1G_15DefaultEpilogueISK_SL_SL_NS1F_6thread17LinearCombinationISK_Li1EffLNS1K_9ScaleType4KindE0ELNS_15FloatRoundStyleE2ESK_EENS1_15EpilogueDefaultEEEEEvvEEEEvNT_6ParamsE,@function
        .size           _ZN7cutlass13device_kernelINS_4gemm6kernel13GemmUniversalIN4cute5tupleIJiiiiEEENS1_10collective13CollectiveMmaINS1_37MainloopSm90TmaGmmaWarpSpecializedFP8ILi20ENS5_IJNS4_1CILi2EEENSA_ILi1EEESC_EEENS1_35KernelTmaWarpSpecializedCooperativeEEENS5_IJNSA_ILi192EEENSA_ILi160EEENSA_ILi32EEEEEENS_12float_e4m3_tENS5_IJlSC_lEEESK_SL_NS4_8TiledMMAINS4_8MMA_AtomIJNS4_4SM904GMMA30MMA_64x32x32_F32E4M3E4M3_SS_TNILNSP_7ScaleInE1ELSR_1EEEEEENS4_6LayoutISD_NS5_IJSC_NSA_ILi0EEESV_EEEEENS5_IJNS4_10UnderscoreESY_SY_EEEEENS4_13SM90_TMA_LOADENS4_14ComposedLayoutINS4_7SwizzleILi1ELi4ELi3EEENS4_18smem_ptr_flag_bitsILi8EEENSU_INS5_IJNSA_ILi8EEESI_EEENS5_IJSI_SC_EEEEEEEvNS4_8identityENS4_23SM90_TMA_LOAD_MULTICASTES1B_vS1C_EENS_8epilogue10collective6detail29Sm90TmaWarpSpecializedAdapterINS1G_15DefaultEpilogueISK_SL_SL_NS1F_6thread17LinearCombinationISK_Li1EffLNS1K_9ScaleType4KindE0ELNS_15FloatRoundStyleE2ESK_EENS1_15EpilogueDefaultEEEEEvvEEEEvNT_6ParamsE,(.L_x_431 - _ZN7cutlass13device_kernelINS_4gemm6kernel13GemmUniversalIN4cute5tupleIJiiiiEEENS1_10collective13CollectiveMmaINS1_37MainloopSm90TmaGmmaWarpSpecializedFP8ILi20ENS5_IJNS4_1CILi2EEENSA_ILi1EEESC_EEENS1_35KernelTmaWarpSpecializedCooperativeEEENS5_IJNSA_ILi192EEENSA_ILi160EEENSA_ILi32EEEEEENS_12float_e4m3_tENS5_IJlSC_lEEESK_SL_NS4_8TiledMMAINS4_8MMA_AtomIJNS4_4SM904GMMA30MMA_64x32x32_F32E4M3E4M3_SS_TNILNSP_7ScaleInE1ELSR_1EEEEEENS4_6LayoutISD_NS5_IJSC_NSA_ILi0EEESV_EEEEENS5_IJNS4_10UnderscoreESY_SY_EEEEENS4_13SM90_TMA_LOADENS4_14ComposedLayoutINS4_7SwizzleILi1ELi4ELi3EEENS4_18smem_ptr_flag_bitsILi8EEENSU_INS5_IJNSA_ILi8EEESI_EEENS5_IJSI_SC_EEEEEEEvNS4_8identityENS4_23SM90_TMA_LOAD_MULTICASTES1B_vS1C_EENS_8epilogue10collective6detail29Sm90TmaWarpSpecializedAdapterINS1G_15DefaultEpilogueISK_SL_SL_NS1F_6thread17LinearCombinationISK_Li1EffLNS1K_9ScaleType4KindE0ELNS_15FloatRoundStyleE2ESK_EENS1_15EpilogueDefaultEEEEEvvEEEEvNT_6ParamsE)
        .other          _ZN7cutlass13device_kernelINS_4gemm6kernel13GemmUniversalIN4cute5tupleIJiiiiEEENS1_10collective13CollectiveMmaINS1_37MainloopSm90TmaGmmaWarpSpecializedFP8ILi20ENS5_IJNS4_1CILi2EEENSA_ILi1EEESC_EEENS1_35KernelTmaWarpSpecializedCooperativeEEENS5_IJNSA_ILi192EEENSA_ILi160EEENSA_ILi32EEEEEENS_12float_e4m3_tENS5_IJlSC_lEEESK_SL_NS4_8TiledMMAINS4_8MMA_AtomIJNS4_4SM904GMMA30MMA_64x32x32_F32E4M3E4M3_SS_TNILNSP_7ScaleInE1ELSR_1EEEEEENS4_6LayoutISD_NS5_IJSC_NSA_ILi0EEESV_EEEEENS5_IJNS4_10UnderscoreESY_SY_EEEEENS4_13SM90_TMA_LOADENS4_14ComposedLayoutINS4_7SwizzleILi1ELi4ELi3EEENS4_18smem_ptr_flag_bitsILi8EEENSU_INS5_IJNSA_ILi8EEESI_EEENS5_IJSI_SC_EEEEEEEvNS4_8identityENS4_23SM90_TMA_LOAD_MULTICASTES1B_vS1C_EENS_8epilogue10collective6detail29Sm90TmaWarpSpecializedAdapterINS1G_15DefaultEpilogueISK_SL_SL_NS1F_6thread17LinearCombinationISK_Li1EffLNS1K_9ScaleType4KindE0ELNS_15FloatRoundStyleE2ESK_EENS1_15EpilogueDefaultEEEEEvvEEEEvNT_6ParamsE,@"STO_CUDA_ENTRY STV_DEFAULT"
_ZN7cutlass13device_kernelINS_4gemm6kernel13GemmUniversalIN4cute5tupleIJiiiiEEENS1_10collective13CollectiveMmaINS1_37MainloopSm90TmaGmmaWarpSpecializedFP8ILi20ENS5_IJNS4_1CILi2EEENSA_ILi1EEESC_EEENS1_35KernelTmaWarpSpecializedCooperativeEEENS5_IJNSA_ILi192EEENSA_ILi160EEENSA_ILi32EEEEEENS_12float_e4m3_tENS5_IJlSC_lEEESK_SL_NS4_8TiledMMAINS4_8MMA_AtomIJNS4_4SM904GMMA30MMA_64x32x32_F32E4M3E4M3_SS_TNILNSP_7ScaleInE1ELSR_1EEEEEENS4_6LayoutISD_NS5_IJSC_NSA_ILi0EEESV_EEEEENS5_IJNS4_10UnderscoreESY_SY_EEEEENS4_13SM90_TMA_LOADENS4_14ComposedLayoutINS4_7SwizzleILi1ELi4ELi3EEENS4_18smem_ptr_flag_bitsILi8EEENSU_INS5_IJNSA_ILi8EEESI_EEENS5_IJSI_SC_EEEEEEEvNS4_8identityENS4_23SM90_TMA_LOAD_MULTICASTES1B_vS1C_EENS_8epilogue10collective6detail29Sm90TmaWarpSpecializedAdapterINS1G_15DefaultEpilogueISK_SL_SL_NS1F_6thread17LinearCombinationISK_Li1EffLNS1K_9ScaleType4KindE0ELNS_15FloatRoundStyleE2ESK_EENS1_15EpilogueDefaultEEEEEvvEEEEvNT_6ParamsE:
[----:B------:R-:W0:Y:S02]  /*0000*/  LDC R1, c[0x0][0x28] ;  /* 0x00000a00ff017b82 */ /* 0x000e240000000800 */
[----:B0-----:R-:W-:Y:S01]  /*0010*/  VIADD R1, R1, 0xfffffdf8 ;  /* 0xfffffdf801017836 */ /* 0x001fe20000000000 */
[----:B------:R-:W0:Y:S01]  /*0020*/  S2R R4, SR_TID.X ;  /* 0x0000000000047919 */ /* 0x000e220000002100 */
[----:B------:R-:W-:Y:S01]  /*0030*/  ELECT P0, URZ, PT ;  /* 0x00000000003f782f */ /* 0x000fe20003800000 */
[----:B------:R-:W-:Y:S01]  /*0040*/  BSSY B0, `(.L_x_0) ;  /* 0x0000015000007945 */ /* 0x000fe20003800000 */
[--C-:B0-----:R-:W-:Y:S02]  /*0050*/  SHF.R.U32.HI R0, RZ, 0x5, R4.reuse ;  /* 0x00000005ff007819 */ /* 0x101fe40000011604 */
[----:B------:R-:W-:-:S03]  /*0060*/  SHF.R.U32.HI R2, RZ, 0x7, R4 ;  /* 0x00000007ff027819 */ /* 0x000fc60000011604 */
[----:B------:R-:W0:Y:S04]  /*0070*/  SHFL.IDX PT, R3, R0, RZ, 0x1f ;  /* 0x00001fff00037589 */ /* 0x000e2800000e0000 */
[----:B------:R-:W1:Y:S01]  /*0080*/  SHFL.IDX PT, R2, R2, RZ, 0x1f ;  /* 0x00001fff02027589 */ /* 0x000e6200000e0000 */
[----:B0-----:R-:W-:Y:S02]  /*0090*/  R2UR UR4, R3 ;  /* 0x00000000030472ca */ /* 0x001fe400000e0000 */
[----:B-1----:R-:W-:-:S11]  /*00a0*/  R2UR UR8, R2 ;  /* 0x00000000020872ca */ /* 0x002fd600000e0000 */
[----:B------:R-:W-:Y:S02]  /*00b0*/  USHF.R.S32.HI UR5, URZ, 0x1f, UR4 ;  /* 0x0000001f3f057899 */ /* 0x000fe40008011404 */
[----:B------:R-:W-:Y:S02]  /*00c0*/  ISETP.NE.OR P0, PT, RZ, UR4, !P0 ;  /* 0x00000004ff007c0c */ /* 0x000fe4000c705670 */
[----:B------:R-:W-:-:S04]  /*00d0*/  ULEA.HI UR5, UR5, UR4, URZ, 0x2 ;  /* 0x0000000405057291 */ /* 0x000fc8000f8f103f */
[----:B------:R-:W-:-:S04]  /*00e0*/  ULOP3.LUT UR5, UR5, 0xfffffffc, URZ, 0xc0, !UPT ;  /* 0xfffffffc05057892 */ /* 0x000fc8000f8ec03f */
[----:B------:R-:W-:-:S03]  /*00f0*/  UIADD3 UR6, UR4, -UR5, URZ ;  /* 0x8000000504067290 */ /* 0x000fc6000fffe03f */
[----:B------:R-:W-:Y:S09]  /*0100*/  @P0 BRA `(.L_x_1) ;  /* 0x0000000000200947 */ /* 0x000ff20003800000 */
[----:B------:R-:W-:Y:S02]  /*0110*/  ULDC.64 UR4, c[0x0][0x198] ;  /* 0x0000660000047ab9 */ /* 0x000fe40000000a00 */
[----:B------:R-:W-:Y:S02]  /*0120*/  UIADD3 UR10, UP0, UR4, 0xf0, URZ ;  /* 0x000000f0040a7890 */ /* 0x000fe4000ff1e03f */
[----:B------:R-:W-:Y:S02]  /*0130*/  UIADD3 UR4, UP1, UR4, 0x1f0, URZ ;  /* 0x000001f004047890 */ /* 0x000fe4000ff3e03f */
[----:B------:R-:W-:Y:S02]  /*0140*/  UIADD3.X UR11, URZ, UR5, URZ, UP0, !UPT ;  /* 0x000000053f0b7290 */ /* 0x000fe400087fe43f */
[----:B------:R-:W-:-:S07]  /*0150*/  UIADD3.X UR5, URZ, UR5, URZ, UP1, !UPT ;  /* 0x000000053f057290 */ /* 0x000fce0008ffe43f */
[----:B------:R0:W-:Y:S02]  /*0160*/  UTMACCTL.PF [UR10] ;  /* 0x000000000a0079b9 */ /* 0x0001e40008040000 */
[----:B------:R0:W-:Y:S02]  /*0170*/  UTMACCTL.PF [UR4] ;  /* 0x00000000040079b9 */ /* 0x0001e40008040000 */
[----:B0-----:R-:W-:Y:S01]  /*0180*/  NOP ;  /* 0x0000000000007918 */ /* 0x001fe20000000000 */
.L_x_1:
[----:B------:R-:W-:Y:S05]  /*0190*/  BSYNC B0 ;  /* 0x0000000000007941 */ /* 0x000fea0003800000 */
.L_x_0:
[----:B------:R-:W0:Y:S01]  /*01a0*/  SHFL.IDX PT, R3, R0, RZ, 0x1f ;  /* 0x00001fff00037589 */ /* 0x000e2200000e0000 */
[----:B------:R-:W-:Y:S01]  /*01b0*/  UISETP.NE.AND UP0, UPT, UR6, 0x3, UPT ;  /* 0x000000030600788c */ /* 0x000fe2000bf05270 */
[----:B------:R-:W-:Y:S01]  /*01c0*/  ISETP.NE.AND P1, PT, RZ, UR8, PT ;  /* 0x00000008ff007c0c */ /* 0x000fe2000bf25270 */
[----:B------:R-:W-:Y:S02]  /*01d0*/  UIADD3 UR11, UR8, -0x1, URZ ;  /* 0xffffffff080b7890 */ /* 0x000fe4000fffe03f */
[----:B------:R-:W-:Y:S02]  /*01e0*/  UISETP.EQ.OR UP0, UPT, UR6, URZ, !UP0 ;  /* 0x0000003f0600728c */ /* 0x000fe4000c702670 */
[----:B------:R-:W-:Y:S02]  /*01f0*/  UISETP.GE.U32.AND UP1, UPT, UR11, 0x2, UPT ;  /* 0x000000020b00788c */ /* 0x000fe4000bf26070 */
[----:B------:R-:W-:-:S04]  /*0200*/  UISETP.EQ.AND UP0, UPT, UR8, URZ, UP0 ;  /* 0x0000003f0800728c */ /* 0x000fc80008702270 */
[----:B------:R-:W-:-:S04]  /*0210*/  USEL UR7, URZ, 0x1, !UP0 ;  /* 0x000000013f077887 */ /* 0x000fc8000c000000 */
[----:B------:R-:W-:Y:S01]  /*0220*/  USEL UR7, UR7, 0x2, UP1 ;  /* 0x0000000207077887 */ /* 0x000fe20008800000 */
[----:B0-----:R-:W-:-:S13]  /*0230*/  ISETP.NE.AND P0, PT, R3, RZ, PT ;  /* 0x000000ff0300720c */ /* 0x001fda0003f05270 */
[----:B------:R-:W-:Y:S05]  /*0240*/  @P0 BRA `(.L_x_2) ;  /* 0x0000000000e40947 */ /* 0x000fea0003800000 */
[----:B------:R-:W-:Y:S01]  /*0250*/  ELECT P0, URZ, PT ;  /* 0x00000000003f782f */ /* 0x000fe20003800000 */
[----:B------:R-:W-:-:S12]  /*0260*/  BSSY B0, `(.L_x_2) ;  /* 0x0000037000007945 */ /* 0x000fd80003800000 */
[----:B------:R-:W-:Y:S05]  /*0270*/  @!P0 BRA `(.L_x_3) ;  /* 0x0000000000d48947 */ /* 0x000fea0003800000 */
[----:B------:R-:W0:Y:S01]  /*0280*/  S2UR UR10, SR_CgaCtaId ;  /* 0x00000000000a79c3 */ /* 0x000e220000008800 */
[----:B------:R-:W-:Y:S01]  /*0290*/  UMOV UR4, 0x400 ;  /* 0x0000040000047882 */ /* 0x000fe20000000000 */
[----:B------:R-:W-:Y:S01]  /*02a0*/  UMOV UR5, 0x1 ;  /* 0x0000000100057882 */ /* 0x000fe20000000000 */
[----:B------:R-:W-:Y:S02]  /*02b0*/  UMOV UR8, 0x4 ;  /* 0x0000000400087882 */ /* 0x000fe40000000000 */
[----:B------:R-:W-:-:S04]  /*02c0*/  UIADD3 UR8, -UR8, 0x100000, URZ ;  /* 0x0010000008087890 */ /* 0x000fc8000fffe13f */
[----:B------:R-:W-:Y:S02]  /*02d0*/  USHF.L.U32 UR9, UR8, 0xb, URZ ;  /* 0x0000000b08097899 */ /* 0x000fe4000800063f */
[----:B------:R-:W-:Y:S02]  /*02e0*/  USHF.L.U32 UR8, UR8, 0x1, URZ ;  /* 0x0000000108087899 */ /* 0x000fe4000800063f */
[----:B0-----:R-:W-:Y:S02]  /*02f0*/  ULEA UR10, UR10, UR4, 0x18 ;  /* 0x000000040a0a7291 */ /* 0x001fe4000f8ec03f */
[----:B------:R-:W-:-:S04]  /*0300*/  UIADD3 UR4, -UR5, 0x100000, URZ ;  /* 0x0010000005047890 */ /* 0x000fc8000fffe13f */
[----:B------:R-:W-:Y:S02]  /*0310*/  USHF.L.U32 UR5, UR4, 0xb, URZ ;  /* 0x0000000b04057899 */ /* 0x000fe4000800063f */
[----:B------:R-:W-:Y:S01]  /*0320*/  USHF.L.U32 UR4, UR4, 0x1, URZ ;  /* 0x0000000104047899 */ /* 0x000fe2000800063f */
[----:B------:R-:W0:Y:S11]  /*0330*/  FENCE.VIEW.ASYNC.S ;  /* 0x00000000000073c6 */ /* 0x000e360000000000 */
[----:B0-----:R0:W1:Y:S01]  /*0340*/  SYNCS.EXCH.64 URZ, [UR10], UR4 ;  /* 0x000000040a3f75b2 */ /* 0x0010620008000100 */
[----:B------:R0:W2:Y:S01]  /*0350*/  SYNCS.EXCH.64 URZ, [UR10+0xa0], UR8 ;  /* 0x0000a0080a3f75b2 */ /* 0x0000a20008000100 */
[----:B------:R0:W3:Y:S01]  /*0360*/  SYNCS.EXCH.64 URZ, [UR10+0x8], UR4 ;  /* 0x000008040a3f75b2 */ /* 0x0000e20008000100 */
[----:B------:R0:W4:Y:S01]  /*0370*/  SYNCS.EXCH.64 URZ, [UR10+0xa8], UR8 ;  /* 0x0000a8080a3f75b2 */ /* 0x0001220008000100 */
[----:B------:R0:W0:Y:S01]  /*0380*/  SYNCS.EXCH.64 URZ, [UR10+0x10], UR4 ;  /* 0x000010040a3f75b2 */ /* 0x0000220008000100 */
        /* <DEDUP_REMOVED lines=35> */
[----:B-1234-:R-:W-:Y:S01]  /*05c0*/  NOP ;  /* 0x0000000000007918 */ /* 0x01efe20000000000 */
.L_x_3:
[----:B0-----:R-:W-:Y:S05]  /*05d0*/  BSYNC B0 ;  /* 0x0000000000007941 */ /* 0x001fea0003800000 */
.L_x_2:
[----:B------:R-:W-:Y:S01]  /*05e0*/  SHF.R.S32.HI R2, RZ, 0x1f, R4 ;  /* 0x0000001fff027819 */ /* 0x000fe20000011404 */
[----:B------:R-:W0:Y:S01]  /*05f0*/  SHFL.IDX PT, R0, R0, RZ, 0x1f ;  /* 0x00001fff00007589 */ /* 0x000e2200000e0000 */
[----:B------:R-:W1:Y:S01]  /*0600*/  S2UR UR10, SR_CTAID.X ;  /* 0x00000000000a79c3 */ /* 0x000e620000002500 */
[----:B------:R-:W-:Y:S02]  /*0610*/  ELECT P0, URZ, PT ;  /* 0x00000000003f782f */ /* 0x000fe40003800000 */
[----:B------:R-:W-:Y:S01]  /*0620*/  LEA.HI R2, R2, R4, RZ, 0x7 ;  /* 0x0000000402027211 */ /* 0x000fe200078f38ff */
[----:B------:R-:W-:Y:S01]  /*0630*/  ULDC UR4, c[0x0][0x150] ;  /* 0x0000540000047ab9 */ /* 0x000fe20000000800 */
[----:B------:R-:W-:Y:S01]  /*0640*/  SHF.R.S32.HI R6, RZ, 0x1f, R3 ;  /* 0x0000001fff067819 */ /* 0x000fe20000011403 */
[----:B------:R-:W-:Y:S01]  /*0650*/  NOP ;  /* 0x0000000000007918 */ /* 0x000fe20000000000 */
[----:B------:R-:W-:Y:S01]  /*0660*/  LOP3.LUT R2, R2, 0xffffff80, RZ, 0xc0, !PT ;  /* 0xffffff8002027812 */ /* 0x000fe200078ec0ff */
[----:B------:R-:W-:Y:S01]  /*0670*/  NOP ;  /* 0x0000000000007918 */ /* 0x000fe20000000000 */
[----:B------:R-:W-:Y:S01]  /*0680*/  LEA.HI R6, R6, R3, RZ, 0x2 ;  /* 0x0000000306067211 */ /* 0x000fe200078f10ff */
[----:B------:R-:W2:Y:S02]  /*0690*/  LDC R8, c[0x0][0x144] ;  /* 0x00005100ff087b82 */ /* 0x000ea40000000800 */
[----:B------:R-:W-:Y:S01]  /*06a0*/  IMAD.IADD R4, R4, 0x1, -R2 ;  /* 0x0000000104047824 */ /* 0x000fe200078e0a02 */
[----:B------:R-:W-:Y:S01]  /*06b0*/  LOP3.LUT R6, R6, 0x3ffffffc, RZ, 0xc0, !PT ;  /* 0x3ffffffc06067812 */ /* 0x000fe200078ec0ff */
[----:B------:R-:W3:Y:S03]  /*06c0*/  S2R R2, SR_CTAID.Y ;  /* 0x0000000000027919 */ /* 0x000ee60000002600 */
[----:B------:R-:W-:Y:S01]  /*06d0*/  SHF.R.S32.HI R5, RZ, 0x1f, R4 ;  /* 0x0000001fff057819 */ /* 0x000fe20000011404 */
[----:B------:R-:W-:Y:S01]  /*06e0*/  IMAD.IADD R6, R3, 0x1, -R6 ;  /* 0x0000000103067824 */ /* 0x000fe200078e0a06 */
[----:B------:R-:W4:Y:S02]  /*06f0*/  LDC R13, c[0x0][0x148] ;  /* 0x00005200ff0d7b82 */ /* 0x000f240000000800 */
[----:B------:R-:W-:-:S02]  /*0700*/  LEA.HI R5, R5, R4, RZ, 0x3 ;  /* 0x0000000405057211 */ /* 0x000fc400078f18ff */
[----:B0-----:R-:W-:Y:S02]  /*0710*/  ISETP.NE.OR P0, PT, R0, RZ, !P0 ;  /* 0x000000ff0000720c */ /* 0x001fe40004705670 */
[--C-:B------:R-:W-:Y:S02]  /*0720*/  SHF.R.S32.HI R0, RZ, 0x3, R5.reuse ;  /* 0x00000003ff007819 */ /* 0x100fe40000011405 */
[----:B------:R-:W-:Y:S02]  /*0730*/  SHF.R.S32.HI R5, RZ, 0x1f, R5 ;  /* 0x0000001fff057819 */ /* 0x000fe40000011405 */
[----:B-1----:R-:W-:Y:S02]  /*0740*/  I2FP.F32.U32 R7, UR10 ;  /* 0x0000000a00077c45 */ /* 0x002fe40008201000 */
[----:B------:R-:W-:-:S03]  /*0750*/  LEA.HI R5, R5, R0, RZ, 0x2 ;  /* 0x0000000005057211 */ /* 0x000fc600078f10ff */
[----:B------:R-:W-:Y:S01]  /*0760*/  FMUL R7, R7, UR4 ;  /* 0x0000000407077c20 */ /* 0x000fe20008400000 */
[----:B------:R-:W-:Y:S01]  /*0770*/  LOP3.LUT R5, R5, 0xfffffffc, RZ, 0xc0, !PT ;  /* 0xfffffffc05057812 */ /* 0x000fe200078ec0ff */
[----:B------:R-:W-:Y:S01]  /*0780*/  VOTEU.ALL UP0, P0 ;  /* 0x00000000003f7886 */ /* 0x000fe20000000000 */
[----:B------:R-:W-:Y:S01]  /*0790*/  ULDC UR4, c[0x0][0x154] ;  /* 0x0000550000047ab9 */ /* 0x000fe20000000800 */
[----:B------:R-:W-:Y:S02]  /*07a0*/  VOTEU.ALL UP1, P0 ;  /* 0x00000000003f7886 */ /* 0x000fe40000020000 */
[----:B------:R-:W0:Y:S01]  /*07b0*/  F2I.U32.TRUNC.NTZ R7, R7 ;  /* 0x0000000700077305 */ /* 0x000e22000020f000 */
[----:B------:R-:W-:Y:S01]  /*07c0*/  IMAD.IADD R5, R0, 0x1, -R5 ;  /* 0x0000000100057824 */ /* 0x000fe200078e0a05 */
[----:B------:R-:W1:Y:S01]  /*07d0*/  @!UP0 S2UR UR9, SR_CgaCtaId ;  /* 0x00000000000989c3 */ /* 0x000e620000008800 */
[----:B------:R-:W-:Y:S02]  /*07e0*/  @!UP0 UMOV UR8, 0x400 ;  /* 0x0000040000088882 */ /* 0x000fe40000000000 */
[----:B------:R-:W-:Y:S01]  /*07f0*/  IMAD R5, R6, 0x4, R5 ;  /* 0x0000000406057824 */ /* 0x000fe200078e0205 */
[----:B---3--:R-:W-:-:S04]  /*0800*/  I2FP.F32.U32 R6, R2 ;  /* 0x0000000200067245 */ /* 0x008fc80000201000 */
[----:B------:R-:W-:Y:S01]  /*0810*/  LEA.HI R0, R5, R5, RZ, 0x1 ;  /* 0x0000000505007211 */ /* 0x000fe200078f08ff */
[----:B------:R-:W-:Y:S01]  /*0820*/  FMUL R6, R6, UR4 ;  /* 0x0000000406067c20 */ /* 0x000fe20008400000 */
[----:B------:R-:W-:Y:S02]  /*0830*/  UMOV UR4, 0x20 ;  /* 0x0000002000047882 */ /* 0x000fe40000000000 */
[----:B------:R-:W-:Y:S01]  /*0840*/  LOP3.LUT R0, R0, 0xfffffffe, RZ, 0xc0, !PT ;  /* 0xfffffffe00007812 */ /* 0x000fe200078ec0ff */
[----:B0-----:R-:W-:Y:S01]  /*0850*/  IMAD.MOV R11, RZ, RZ, -R7 ;  /* 0x000000ffff0b7224 */ /* 0x001fe200078e0a07 */
[----:B------:R-:W-:-:S04]  /*0860*/  @!UP0 UIADD3 UR4, -UR4, 0x100000, URZ ;  /* 0x0010000004048890 */ /* 0x000fc8000fffe13f */
[----:B------:R-:W-:Y:S02]  /*0870*/  @!UP0 USHF.L.U32 UR5, UR4, 0xb, URZ ;  /* 0x0000000b04058899 */ /* 0x000fe4000800063f */
[----:B------:R-:W-:Y:S01]  /*0880*/  @!UP0 USHF.L.U32 UR4, UR4, 0x1, URZ ;  /* 0x0000000104048899 */ /* 0x000fe2000800063f */
[----:B------:R-:W0:Y:S01]  /*0890*/  F2I.U32.TRUNC.NTZ R6, R6 ;  /* 0x0000000600067305 */ /* 0x000e22000020f000 */
[----:B------:R-:W3:Y:S01]  /*08a0*/  LDC R7, c[0x0][0x140] ;  /* 0x00005000ff077b82 */ /* 0x000ee20000000800 */
[----:B--2---:R-:W-:Y:S02]  /*08b0*/  IMAD R11, R8, R11, UR10 ;  /* 0x0000000a080b7e24 */ /* 0x004fe4000f8e020b */
[----:B------:R-:W-:-:S05]  /*08c0*/  IMAD.IADD R0, R5, 0x1, -R0 ;  /* 0x0000000105007824 */ /* 0x000fca00078e0a00 */
[----:B------:R-:W-:Y:S01]  /*08d0*/  ISETP.NE.AND P2, PT, R0, R11, PT ;  /* 0x0000000b0000720c */ /* 0x000fe20003f45270 */
[C---:B------:R-:W-:Y:S01]  /*08e0*/  IMAD.SHL.U32 R0, R5.reuse, 0x4, RZ ;  /* 0x0000000405007824 */ /* 0x040fe200078e00ff */
[----:B-1----:R-:W-:Y:S01]  /*08f0*/  @!UP0 ULEA UR8, UR9, UR8, 0x18 ;  /* 0x0000000809088291 */ /* 0x002fe2000f8ec03f */
[----:B------:R-:W-:Y:S01]  /*0900*/  VOTEU.ALL UP0, P0 ;  /* 0x00000000003f7886 */ /* 0x000fe20000000000 */
[----:B------:R-:W-:Y:S01]  /*0910*/  LOP3.LUT P0, RZ, R4, 0x7, RZ, 0xc0, !PT ;  /* 0x0000000704ff7812 */ /* 0x000fe2000780c0ff */
[----:B0-----:R-:W-:Y:S01]  /*0920*/  IMAD.MOV R14, RZ, RZ, -R6 ;  /* 0x000000ffff0e7224 */ /* 0x001fe200078e0a06 */
[----:B------:R-:W-:-:S03]  /*0930*/  LOP3.LUT R9, R5, 0xc, R0, 0x78, !PT ;  /* 0x0000000c05097812 */ /* 0x000fc600078e7800 */
[----:B----4-:R-:W-:Y:S01]  /*0940*/  IMAD R5, R13, R14, R2 ;  /* 0x0000000e0d057224 */ /* 0x010fe200078e0202 */
[C---:B------:R-:W-:Y:S01]  /*0950*/  ISETP.LT.U32.AND P0, PT, R9.reuse, 0x2, !P0 ;  /* 0x000000020900780c */ /* 0x040fe20004701070 */
[----:B------:R0:W-:Y:S02]  /*0960*/  STL [R1+0x17c], R9 ;  /* 0x00017c0901007387 */ /* 0x0001e40000100800 */
[----:B------:R-:W-:Y:S02]  /*0970*/  @P2 LEA.HI R0, R9, R9, RZ, 0x1 ;  /* 0x0000000909002211 */ /* 0x000fe400078f08ff */
[----:B------:R-:W1:Y:S02]  /*0980*/  FENCE.VIEW.ASYNC.S ;  /* 0x00000000000073c6 */ /* 0x000e640000000000 */
[----:B-1----:R0:W1:Y:S01]  /*0990*/  @!UP0 SYNCS.EXCH.64 URZ, [UR8+0x150], UR4 ;  /* 0x00015004083f85b2 */ /* 0x0020620008000100 */
[----:B---3--:R-:W-:Y:S02]  /*09a0*/  ISETP.EQ.U32.AND P5, PT, R7, 0x1, PT ;  /* 0x000000010700780c */ /* 0x008fe40003fa2070 */
[----:B------:R-:W-:-:S04]  /*09b0*/  @P2 SHF.R.S32.HI R0, RZ, 0x1, R0 ;  /* 0x00000001ff002819 */ /* 0x000fc80000011400 */
[----:B------:R-:W-:Y:S01]  /*09c0*/  @P2 ISETP.NE.AND P3, PT, R0, R5, PT ;  /* 0x000000050000220c */ /* 0x000fe20003f65270 */
[----:B------:R-:W-:Y:S01]  /*09d0*/  IMAD.MOV.U32 R0, RZ, RZ, 0x1 ;  /* 0x00000001ff007424 */ /* 0x000fe200078e00ff */
[----:B------:R-:W-:Y:S02]  /*09e0*/  SEL R5, RZ, 0x1, !P0 ;  /* 0x00000001ff057807 */ /* 0x000fe40004000000 */
[----:B------:R-:W-:-:S04]  /*09f0*/  @P2 SEL R0, RZ, 0x1, P3 ;  /* 0x00000001ff002807 */ /* 0x000fc80001800000 */
[----:B------:R-:W-:Y:S01]  /*0a00*/  LOP3.LUT R0, R0, R5, RZ, 0xc0, !PT ;  /* 0x0000000500007212 */ /* 0x000fe200078ec0ff */
[----:B------:R0:W2:Y:S01]  /*0a10*/  @!UP1 SYNCS.EXCH.64 URZ, [UR8+0x158], UR4 ;  /* 0x00015804083f95b2 */ /* 0x0000a20008000100 */
[----:B------:R-:W-:-:S03]  /*0a20*/  NOP ;  /* 0x0000000000007918 */ /* 0x000fc60000000000 */
[----:B------:R0:W-:Y:S01]  /*0a30*/  STL [R1+0x178], R0 ;  /* 0x0001780001007387 */ /* 0x0001e20000100800 */
[----:B-1----:R-:W-:Y:S05]  /*0a40*/  @!P5 BRA `(.L_x_4) ;  /* 0x000000000008d947 */ /* 0x002fea0003800000 */
[----:B--2---:R-:W-:Y:S01]  /*0a50*/  UCGABAR_ARV ;  /* 0x00000000000079c7 */ /* 0x004fe20008000000 */
[----:B------:R-:W-:Y:S05]  /*0a60*/  BRA `(.L_x_5) ;  /* 0x0000000000047947 */ /* 0x000fea0003800000 */
.L_x_4:
[----:B--2---:R-:W-:Y:S01]  /*0a70*/  NOP ;  /* 0x0000000000007918 */ /* 0x004fe20000000000 */
.L_x_5:
[----:B0-----:R-:W0:Y:S01]  /*0a80*/  LDC R0, c[0x0][0x65c] ;  /* 0x00019700ff007b82 */ /* 0x001e220000000800 */
[----:B------:R-:W-:Y:S02]  /*0a90*/  IMAD.U32 R4, RZ, RZ, UR10 ;  /* 0x0000000aff047e24 */ /* 0x000fe4000f8e00ff */
[----:B------:R-:W-:Y:S01]  /*0aa0*/  IMAD.MOV.U32 R5, RZ, RZ, RZ ;  /* 0x000000ffff057224 */ /* 0x000fe200078e00ff */
[----:B0-----:R-:W-:-:S13]  /*0ab0*/  ISETP.NE.AND P4, PT, R0, 0x1, PT ;  /* 0x000000010000780c */ /* 0x001fda0003f85270 */
[----:B------:R-:W0:Y:S01]  /*0ac0*/  @P4 LDC R7, c[0x0][0x10] ;  /* 0x00000400ff074b82 */ /* 0x000e220000000800 */
[----:B------:R-:W-:Y:S02]  /*0ad0*/  @P4 IMAD.MOV.U32 R3, RZ, RZ, RZ ;  /* 0x000000ffff034224 */ /* 0x000fe400078e00ff */
[----:B------:R-:W-:-:S05]  /*0ae0*/  @P4 IMAD.MOV.U32 R15, RZ, RZ, RZ ;  /* 0x000000ffff0f4224 */ /* 0x000fca00078e00ff */
[----:B------:R-:W1:Y:S01]  /*0af0*/  @!P4 LDC R9, c[0x0][0xc] ;  /* 0x00000300ff09cb82 */ /* 0x000e620000000800 */
[----:B0-----:R-:W-:-:S04]  /*0b00*/  @P4 IMAD.WIDE.U32 R6, R7, UR10, R2 ;  /* 0x0000000a07064c25 */ /* 0x001fc8000f8e0002 */
[----:B------:R-:W-:Y:S02]  /*0b10*/  @P4 IMAD.MOV.U32 R8, RZ, RZ, R6 ;  /* 0x000000ffff084224 */ /* 0x000fe400078e0006 */
[----:B------:R-:W-:Y:S02]  /*0b20*/  @P4 IMAD.IADD R16, R7, 0x1, R15 ;  /* 0x0000000107104824 */ /* 0x000fe400078e020f */
[----:B-1----:R-:W-:-:S04]  /*0b30*/  @!P4 IMAD.WIDE.U32 R4, R2, R9, R4 ;  /* 0x000000090204c225 */ /* 0x002fc800078e0004 */
[----:B------:R-:W-:Y:S02]  /*0b40*/  @!P4 IMAD.MOV.U32 R8, RZ, RZ, R4 ;  /* 0x000000ffff08c224 */ /* 0x000fe400078e0004 */
[----:B------:R-:W-:-:S03]  /*0b50*/  @!P4 IMAD.MOV.U32 R16, RZ, RZ, R5 ;  /* 0x000000ffff10c224 */ /* 0x000fc600078e0005 */
[----:B------:R0:W-:Y:S04]  /*0b60*/  STL [R1+0x184], R8 ;  /* 0x0001840801007387 */ /* 0x0001e80000100800 */
[----:B------:R0:W-:Y:S01]  /*0b70*/  STL [R1+0x180], R16 ;  /* 0x0001801001007387 */ /* 0x0001e20000100800 */
[----:B------:R-:W-:Y:S05]  /*0b80*/  @!P5 BRA `(.L_x_6) ;  /* 0x00000000000cd947 */ /* 0x000fea0003800000 */
[----:B------:R-:W-:Y:S01]  /*0b90*/  UCGABAR_WAIT ;  /* 0x0000000000007dc7 */ /* 0x000fe20008000000 */
[----:B------:R-:W-:Y:S01]  /*0ba0*/  CCTL.IVALL ;  /* 0x00000000ff00798f */ /* 0x000fe20002000000 */
[----:B------:R-:W-:Y:S05]  /*0bb0*/  BRA `(.L_x_7) ;  /* 0x0000000000047947 */ /* 0x000fea0003800000 */
.L_x_6:
[----:B------:R-:W-:Y:S06]  /*0bc0*/  BAR.SYNC.DEFER_BLOCKING 0x0 ;  /* 0x0000000000007b1d */ /* 0x000fec0000010000 */
.L_x_7:
[----:B------:R-:W-:Y:S05]  /*0bd0*/  @!P1 BRA `(.L_x_8) ;  /* 0x0000013000d09947 */ /* 0x000fea0003800000 */
[----:B------:R-:W-:-:S06]  /*0be0*/  UISETP.GT.U32.AND UP0, UPT, UR11, 0x1, UPT ;  /* 0x000000010b00788c */ /* 0x000fcc000bf04070 */
[----:B------:R-:W-:-:S13]  /*0bf0*/  PLOP3.LUT P0, PT, PT, PT, UP0, 0x80, 0x0 ;  /* 0x000000000000781c */ /* 0x000fda0003f0f008 */
[----:B------:R-:W-:Y:S05]  /*0c00*/  @P0 EXIT ;  /* 0x000000000000094d */ /* 0x000fea0003800000 */
[----:B------:R-:W-:Y:S01]  /*0c10*/  IMAD.MOV.U32 R5, RZ, RZ, -0x1 ;  /* 0xffffffffff057424 */ /* 0x000fe200078e00ff */
[----:B------:R-:W-:Y:S01]  /*0c20*/  ULDC.64 UR4, c[0x0][0x650] ;  /* 0x0001940000047ab9 */ /* 0x000fe20000000a00 */
[----:B------:R-:W-:Y:S01]  /*0c30*/  IMAD.MOV.U32 R4, RZ, RZ, -0x1 ;  /* 0xffffffffff047424 */ /* 0x000fe200078e00ff */
[----:B------:R-:W-:Y:S01]  /*0c40*/  ISETP.GE.U32.AND P0, PT, R8, UR4, PT ;  /* 0x0000000408007c0c */ /* 0x000fe2000bf06070 */
[----:B------:R-:W-:Y:S01]  /*0c50*/  UMOV UR14, 0xffffffff ;  /* 0xffffffff000e7882 */ /* 0x000fe20000000000 */
[----:B------:R1:W-:Y:S01]  /*0c60*/  STL [R1+0x188], R5 ;  /* 0x0001880501007387 */ /* 0x0003e20000100800 */
[----:B------:R-:W-:Y:S02]  /*0c70*/  PRMT R0, RZ, 0x7610, R0 ;  /* 0x00007610ff007816 */ /* 0x000fe40000000000 */
[----:B------:R-:W-:Y:S01]  /*0c80*/  ISETP.GE.U32.AND.EX P0, PT, R16, UR5, PT, P0 ;  /* 0x0000000510007c0c */ /* 0x000fe2000bf06100 */
[----:B------:R1:W-:-:S12]  /*0c90*/  STL [R1+0x18c], R4 ;  /* 0x00018c0401007387 */ /* 0x0003d80000100800 */
[----:B-1----:R-:W-:Y:S05]  /*0ca0*/  @P0 BRA `(.L_x_9) ;  /* 0x00000004003c0947 */ /* 0x002fea0003800000 */
[----:B------:R-:W-:Y:S01]  /*0cb0*/  ULDC.64 UR14, c[0x0][0x628] ;  /* 0x00018a00000e7ab9 */ /* 0x000fe20000000a00 */
[----:B------:R-:W1:Y:S01]  /*0cc0*/  LDC.64 R6, c[0x0][0x620] ;  /* 0x00018800ff067b82 */ /* 0x000e620000000a00 */
[----:B------:R-:W-:Y:S01]  /*0cd0*/  ISETP.NE.U32.AND P0, PT, RZ, UR14, PT ;  /* 0x0000000eff007c0c */ /* 0x000fe2000bf05070 */
[----:B------:R-:W-:Y:S01]  /*0ce0*/  ULDC UR13, c[0x0][0x630] ;  /* 0x00018c00000d7ab9 */ /* 0x000fe20000000800 */
[----:B------:R-:W-:Y:S02]  /*0cf0*/  R2UR UR4, R8 ;  /* 0x00000000080472ca */ /* 0x000fe400000e0000 */
[----:B------:R-:W-:Y:S02]  /*0d00*/  ISETP.NE.AND.EX P0, PT, RZ, UR15, PT, P0 ;  /* 0x0000000fff007c0c */ /* 0x000fe4000bf05300 */
[----:B------:R-:W-:-:S11]  /*0d10*/  R2UR UR5, R16 ;  /* 0x00000000100572ca */ /* 0x000fd600000e0000 */
[----:B------:R-:W-:Y:S05]  /*0d20*/  @!P0 BRA `(.L_x_10) ;  /* 0x0000000000308947 */ /* 0x000fea0003800000 */
[----:B------:R-:W-:Y:S01]  /*0d30*/  R2UR UR4, R8 ;  /* 0x00000000080472ca */ /* 0x000fe200000e0000 */
[----:B------:R-:W-:Y:S01]  /*0d40*/  ULDC UR6, c[0x0][0x634] ;  /* 0x00018d0000067ab9 */ /* 0x000fe20000000800 */
[----:B------:R-:W-:-:S11]  /*0d50*/  R2UR UR12, R16 ;  /* 0x00000000100c72ca */ /* 0x000fd600000e0000 */
[----:B------:R-:W-:-:S04]  /*0d60*/  UIADD3 UR6, UP0, UR4, UR6, URZ ;  /* 0x0000000604067290 */ /* 0x000fc8000ff1e03f */
[----:B------:R-:W-:-:S04]  /*0d70*/  UIADD3.X UR12, URZ, UR12, URZ, UP0, !UPT ;  /* 0x0000000c3f0c7290 */ /* 0x000fc800087fe43f */
[----:B------:R-:W-:-:S04]  /*0d80*/  UIMAD.WIDE.U32 UR4, UR12, UR14, URZ ;  /* 0x0000000e0c0472a5 */ /* 0x000fc8000f8e003f */
[----:B------:R-:W-:Y:S02]  /*0d90*/  UIMAD.WIDE.U32 UR8, UP0, UR6, UR15, UR4 ;  /* 0x0000000f060872a5 */ /* 0x000fe4000f800004 */
[----:B------:R-:W-:Y:S02]  /*0da0*/  UIMAD.WIDE.U32 UR4, UR6, UR14, URZ ;  /* 0x0000000e060472a5 */ /* 0x000fe4000f8e003f */
[----:B------:R-:W-:Y:S02]  /*0db0*/  UIADD3.X UR11, URZ, URZ, URZ, UP0, !UPT ;  /* 0x0000003f3f0b7290 */ /* 0x000fe400087fe43f */
[----:B------:R-:W-:Y:S01]  /*0dc0*/  UIADD3 URZ, UP0, UR5, UR8, URZ ;  /* 0x00000008053f7290 */ /* 0x000fe2000ff1e03f */
[----:B------:R-:W-:-:S03]  /*0dd0*/  UMOV UR10, UR9 ;  /* 0x00000009000a7c82 */ /* 0x000fc60008000000 */
[----:B------:R-:W-:-:S12]  /*0de0*/  UIMAD.WIDE.U32.X UR4, UR12, UR15, UR10, UP0 ;  /* 0x0000000f0c0472a5 */ /* 0x000fd800080e040a */
.L_x_10:
[----:B------:R-:W-:Y:S01]  /*0df0*/  USHF.R.U64 UR14, UR4, UR13, UR5 ;  /* 0x0000000d040e7299 */ /* 0x000fe20008001205 */
[----:B------:R-:W2:Y:S01]  /*0e00*/  LDC.64 R20, c[0x0][0x640] ;  /* 0x00019000ff147b82 */ /* 0x000ea20000000a00 */
[----:B------:R-:W-:Y:S01]  /*0e10*/  USHF.R.U32.HI UR4, URZ, UR13, UR5 ;  /* 0x0000000d3f047299 */ /* 0x000fe20008011605 */
[----:B------:R-:W-:Y:S02]  /*0e20*/  IMAD.MOV.U32 R4, RZ, RZ, R8 ;  /* 0x000000ffff047224 */ /* 0x000fe400078e0008 */
[----:B------:R-:W-:Y:S01]  /*0e30*/  IMAD R14, R13, R14, R2 ;  /* 0x0000000e0d0e7224 */ /* 0x000fe200078e0202 */
[----:B------:R-:W-:Y:S01]  /*0e40*/  IADD3 R3, P0, RZ, -UR14, RZ ;  /* 0x8000000eff037c10 */ /* 0x000fe2000ff1e0ff */
[----:B------:R-:W-:Y:S02]  /*0e50*/  IMAD.MOV.U32 R13, RZ, RZ, 0x1 ;  /* 0x00000001ff0d7424 */ /* 0x000fe400078e00ff */
[----:B------:R-:W3:Y:S02]  /*0e60*/  LDC R10, c[0x0][0x618] ;  /* 0x00018600ff0a7b82 */ /* 0x000ee40000000800 */
[----:B------:R-:W-:-:S04]  /*0e70*/  IMAD.X R5, RZ, RZ, ~UR4, P0 ;  /* 0x80000004ff057e24 */ /* 0x000fc800080e06ff */
[-C--:B-1----:R-:W-:Y:S02]  /*0e80*/  IMAD R0, R5, R6.reuse, RZ ;  /* 0x0000000605007224 */ /* 0x082fe400078e02ff */
[----:B------:R-:W1:Y:S01]  /*0e90*/  LDC R12, c[0x0][0x608] ;  /* 0x00018200ff0c7b82 */ /* 0x000e620000000800 */
[----:B------:R-:W-:Y:S02]  /*0ea0*/  IMAD.MOV.U32 R5, RZ, RZ, R16 ;  /* 0x000000ffff057224 */ /* 0x000fe400078e0010 */
[----:B------:R-:W-:-:S05]  /*0eb0*/  IMAD.WIDE.U32 R4, R3, R6, R4 ;  /* 0x0000000603047225 */ /* 0x000fca00078e0004 */
[----:B------:R-:W4:Y:S01]  /*0ec0*/  LDC R18, c[0x0][0x658] ;  /* 0x00019600ff127b82 */ /* 0x000f220000000800 */
[----:B------:R-:W-:Y:S01]  /*0ed0*/  IMAD R3, R3, R7, R0 ;  /* 0x0000000703037224 */ /* 0x000fe200078e0200 */
[----:B--2---:R-:W-:-:S03]  /*0ee0*/  ISETP.NE.U32.AND P0, PT, R20, RZ, PT ;  /* 0x000000ff1400720c */ /* 0x004fc60003f05070 */
[----:B------:R-:W-:Y:S01]  /*0ef0*/  IMAD.IADD R3, R5, 0x1, R3 ;  /* 0x0000000105037824 */ /* 0x000fe200078e0203 */
[----:B------:R-:W-:Y:S01]  /*0f00*/  ISETP.NE.AND.EX P0, PT, R21, RZ, PT, P0 ;  /* 0x000000ff1500720c */ /* 0x000fe20003f05300 */
[----:B------:R-:W-:Y:S01]  /*0f10*/  IMAD.MOV.U32 R5, RZ, RZ, -0x1 ;  /* 0xffffffffff057424 */ /* 0x000fe200078e00ff */
[----:B0-----:R-:W0:Y:S02]  /*0f20*/  LDC R16, c[0x0][0x600] ;  /* 0x00018000ff107b82 */ /* 0x001e240000000800 */
[-CC-:B---3--:R-:W-:Y:S02]  /*0f30*/  SHF.R.U64 R8, R4, R10.reuse, R3.reuse ;  /* 0x0000000a04087219 */ /* 0x188fe40000001203 */
[----:B------:R-:W-:-:S04]  /*0f40*/  SHF.R.U32.HI R3, RZ, R10, R3 ;  /* 0x0000000aff037219 */ /* 0x000fc80000011603 */
[----:B------:R-:W2:Y:S01]  /*0f50*/  LDC R15, c[0x0][0x648] ;  /* 0x00019200ff0f7b82 */ /* 0x000ea20000000800 */
[-CC-:B-1----:R-:W-:Y:S02]  /*0f60*/  SHF.R.U64 R23, R8, R12.reuse, R3.reuse ;  /* 0x0000000c08177219 */ /* 0x182fe40000001203 */
[----:B------:R-:W-:-:S05]  /*0f70*/  SHF.R.U32.HI R3, RZ, R12, R3 ;  /* 0x0000000cff037219 */ /* 0x000fca0000011603 */
[----:B------:R-:W1:Y:S01]  /*0f80*/  LDC R17, c[0x0][0x638] ;  /* 0x00018e00ff117b82 */ /* 0x000e620000000800 */
[-CC-:B----4-:R-:W-:Y:S02]  /*0f90*/  SHF.R.U64 R10, R23, R18.reuse, R3.reuse ;  /* 0x00000012170a7219 */ /* 0x190fe40000001203 */
[-C--:B------:R-:W-:Y:S02]  /*0fa0*/  SHF.L.U32 R0, R5, R18.reuse, RZ ;  /* 0x0000001205007219 */ /* 0x080fe400000006ff */
[----:B------:R-:W-:Y:S01]  /*0fb0*/  SHF.R.U32.HI R3, RZ, R18, R3 ;  /* 0x00000012ff037219 */ /* 0x000fe20000011603 */
[----:B------:R-:W-:Y:S01]  /*0fc0*/  IMAD.MOV.U32 R2, RZ, RZ, R10 ;  /* 0x000000ffff027224 */ /* 0x000fe200078e000a */
[----:B------:R-:W-:Y:S01]  /*0fd0*/  LOP3.LUT R0, RZ, R0, RZ, 0x33, !PT ;  /* 0x00000000ff007212 */ /* 0x000fe200078e33ff */
[----:B------:R-:W3:Y:S01]  /*0fe0*/  LDC R19, c[0x0][0x610] ;  /* 0x00018400ff137b82 */ /* 0x000ee20000000800 */
[----:B------:R-:W-:Y:S05]  /*0ff0*/  @!P0 BRA `(.L_x_11) ;  /* 0x0000000000288947 */ /* 0x000fea0003800000 */
[----:B------:R-:W4:Y:S02]  /*1000*/  LDC R7, c[0x0][0x64c] ;  /* 0x00019300ff077b82 */ /* 0x000f240000000800 */
[----:B----4-:R-:W-:-:S05]  /*1010*/  IADD3 R7, P0, R10, R7, RZ ;  /* 0x000000070a077210 */ /* 0x010fca0007f1e0ff */
[----:B------:R-:W-:-:S04]  /*1020*/  IMAD.X R9, RZ, RZ, R3, P0 ;  /* 0x000000ffff097224 */ /* 0x000fc800000e0603 */
[----:B------:R-:W-:-:S04]  /*1030*/  IMAD.WIDE.U32 R2, R9, R20, RZ ;  /* 0x0000001409027225 */ /* 0x000fc800078e00ff */
[----:B------:R-:W-:-:S04]  /*1040*/  IMAD.WIDE.U32 R4, P0, R7, R21, R2 ;  /* 0x0000001507047225 */ /* 0x000fc80007800002 */
[----:B------:R-:W-:-:S04]  /*1050*/  IMAD.WIDE.U32 R2, R7, R20, RZ ;  /* 0x0000001407027225 */ /* 0x000fc800078e00ff */
[----:B------:R-:W-:Y:S01]  /*1060*/  IMAD.X R7, RZ, RZ, RZ, P0 ;  /* 0x000000ffff077224 */ /* 0x000fe200000e06ff */
[----:B------:R-:W-:Y:S01]  /*1070*/  IADD3 RZ, P0, R3, R4, RZ ;  /* 0x0000000403ff7210 */ /* 0x000fe20007f1e0ff */
[----:B------:R-:W-:-:S04]  /*1080*/  IMAD.MOV.U32 R6, RZ, RZ, R5 ;  /* 0x000000ffff067224 */ /* 0x000fc800078e0005 */
[----:B------:R-:W-:-:S08]  /*1090*/  IMAD.WIDE.U32.X R2, R9, R21, R6, P0 ;  /* 0x0000001509027225 */ /* 0x000fd000000e0406 */
.L_x_11:
[----:B--2---:R-:W-:Y:S01]  /*10a0*/  SHF.R.U64 R4, R2, R15, R3 ;  /* 0x0000000f02047219 */ /* 0x004fe20000001203 */
[----:B0-----:R-:W-:Y:S01]  /*10b0*/  VIADD R5, R16, 0xffffffff ;  /* 0xffffffff10057836 */ /* 0x001fe20000000000 */
[----:B------:R-:W-:Y:S02]  /*10c0*/  SHF.L.U32 R2, R13, R18, RZ ;  /* 0x000000120d027219 */ /* 0x000fe400000006ff */
[----:B------:R-:W-:Y:S01]  /*10d0*/  LOP3.LUT R3, R23, R0, RZ, 0xc0, !PT ;  /* 0x0000000017037212 */ /* 0x000fe200078ec0ff */
[----:B------:R-:W-:Y:S01]  /*10e0*/  IMAD.MOV R6, RZ, RZ, -R4 ;  /* 0x000000ffff067224 */ /* 0x000fe200078e0a04 */
[----:B------:R-:W-:Y:S02]  /*10f0*/  SEL R0, R11, R14, !P4 ;  /* 0x0000000e0b007207 */ /* 0x000fe40006000000 */
[----:B------:R-:W-:Y:S01]  /*1100*/  LOP3.LUT R5, R8, R5, RZ, 0xc0, !PT ;  /* 0x0000000508057212 */ /* 0x000fe200078ec0ff */
[----:B------:R-:W-:Y:S02]  /*1110*/  IMAD R7, R2, R4, R3 ;  /* 0x0000000402077224 */ /* 0x000fe400078e0203 */
[----:B-1----:R-:W-:-:S02]  /*1120*/  IMAD R3, R6, R17, R10 ;  /* 0x0000001106037224 */ /* 0x002fc400078e020a */
[----:B---3--:R-:W-:Y:S02]  /*1130*/  IMAD R2, R7, R19, R0 ;  /* 0x0000001307027224 */ /* 0x008fe400078e0200 */
[----:B------:R-:W-:Y:S02]  /*1140*/  IMAD R3, R3, R16, R5 ;  /* 0x0000001003037224 */ /* 0x000fe400078e0205 */
[----:B------:R-:W-:-:S03]  /*1150*/  IMAD.MOV.U32 R0, RZ, RZ, 0x1 ;  /* 0x00000001ff007424 */ /* 0x000fc600078e00ff */
[----:B------:R-:W-:Y:S02]  /*1160*/  SEL R4, R3, R2, !P4 ;  /* 0x0000000203047207 */ /* 0x000fe40006000000 */
[----:B------:R-:W-:-:S03]  /*1170*/  SEL R2, R2, R3, !P4 ;  /* 0x0000000302027207 */ /* 0x000fc60006000000 */
[----:B------:R1:W-:Y:S04]  /*1180*/  STL [R1+0x18c], R4 ;  /* 0x00018c0401007387 */ /* 0x0003e80000100800 */
[----:B------:R1:W-:Y:S02]  /*1190*/  STL [R1+0x188], R2 ;  /* 0x0001880201007387 */ /* 0x0003e40000100800 */
.L_x_9:
[----:B------:R-:W-:-:S08]  /*11a0*/  NOP ;  /* 0x0000000000007918 */ /* 0x000fd00000000000 */
[----:B------:R-:W2:Y:S02]  /*11b0*/  USETMAXREG.TRY_ALLOC.CTAPOOL UP0, 0xe8 ;  /* 0x000000e8000079c8 */ /* 0x000ea40008000600 */
[----:B--2---:R-:W-:-:S13]  /*11c0*/  PLOP3.LUT P0, PT, PT, PT, UP0, 0x80, 0x0 ;  /* 0x000000000000781c */ /* 0x004fda0003f0f008 */
[----:B------:R-:W-:Y:S05]  /*11d0*/  @!P0 BRA `(.L_x_9) ;  /* 0xfffffffc00f08947 */ /* 0x000fea000383ffff */
[----:B------:R-:W-:Y:S01]  /*11e0*/  ULDC.64 UR4, c[0x0][0x598] ;  /* 0x0001660000047ab9 */ /* 0x000fe20000000a00 */
[----:B------:R-:W-:Y:S01]  /*11f0*/  ULDC.64 UR36, c[0x0][0x208] ;  /* 0x0000820000247ab9 */ /* 0x000fe20000000a00 */
[----:B------:R-:W-:-:S04]  /*1200*/  ISETP.NE.U32.AND P0, PT, RZ, UR4, PT ;  /* 0x00000004ff007c0c */ /* 0x000fc8000bf05070 */
[----:B------:R-:W-:-:S13]  /*1210*/  ISETP.NE.AND.EX P0, PT, RZ, UR5, PT, P0 ;  /* 0x00000005ff007c0c */ /* 0x000fda000bf05300 */
[----:B------:R-:W-:Y:S05]  /*1220*/  @!P0 BRA `(.L_x_12) ;  /* 0x0000000000208947 */ /* 0x000fea0003800000 */
[----:B-1----:R-:W1:Y:S02]  /*1230*/  LDC.64 R2, c[0x0][0x598] ;  /* 0x00016600ff027b82 */ /* 0x002e640000000a00 */
[----:B-1----:R-:W2:Y:S02]  /*1240*/  LDG.E.64 R2, desc[UR36][R2.64] ;  /* 0x0000002402027981 */ /* 0x002ea4000c1e1b00 */
[----:B--2---:R-:W-:-:S04]  /*1250*/  ISETP.NE.U32.AND P0, PT, R2, RZ, PT ;  /* 0x000000ff0200720c */ /* 0x004fc80003f05070 */
[----:B------:R-:W-:-:S13]  /*1260*/  ISETP.NE.AND.EX P0, PT, R3, RZ, PT, P0 ;  /* 0x000000ff0300720c */ /* 0x000fda0003f05300 */
[----:B------:R-:W-:Y:S05]  /*1270*/  @!P0 BRA `(.L_x_12) ;  /* 0x00000000000c8947 */ /* 0x000fea0003800000 */
[----:B------:R-:W2:Y:S02]  /*1280*/  LD.E R2, desc[UR36][R2.64] ;  /* 0x0000002402027980 */ /* 0x000ea4000c101900 */
[----:B--2---:R-:W-:Y:S01]  /*1290*/  R2UR UR8, R2 ;  /* 0x00000000020872ca */ /* 0x004fe200000e0000 */
[----:B------:R-:W-:-:S14]  /*12a0*/  BRA `(.L_x_13) ;  /* 0x0000000000247947 */ /* 0x000fdc0003800000 */
.L_x_12:
[----:B------:R-:W-:Y:S02]  /*12b0*/  ULDC.64 UR4, c[0x0][0x588] ;  /* 0x0001620000047ab9 */ /* 0x000fe40000000a00 */
[----:B------:R-:W-:-:S04]  /*12c0*/  ISETP.NE.U32.AND P0, PT, RZ, UR4, PT ;  /* 0x00000004ff007c0c */ /* 0x000fc8000bf05070 */
[----:B------:R-:W-:-:S13]  /*12d0*/  ISETP.NE.AND.EX P0, PT, RZ, UR5, PT, P0 ;  /* 0x00000005ff007c0c */ /* 0x000fda000bf05300 */
[----:B------:R-:W-:Y:S05]  /*12e0*/  @!P0 BRA `(.L_x_14) ;  /* 0x0000000000108947 */ /* 0x000fea0003800000 */
[----:B-1----:R-:W1:Y:S02]  /*12f0*/  LDC.64 R2, c[0x0][0x588] ;  /* 0x00016200ff027b82 */ /* 0x002e640000000a00 */
[----:B-1----:R-:W2:Y:S02]  /*1300*/  LDG.E R2, desc[UR36][R2.64] ;  /* 0x0000002402027981 */ /* 0x002ea4000c1e1900 */
[----:B--2---:R-:W-:Y:S01]  /*1310*/  R2UR UR8, R2 ;  /* 0x00000000020872ca */ /* 0x004fe200000e0000 */
[----:B------:R-:W-:-:S14]  /*1320*/  BRA `(.L_x_13) ;  /* 0x0000000000047947 */ /* 0x000fdc0003800000 */
.L_x_14:
[----:B------:R-:W-:-:S05]  /*1330*/  ULDC UR8, c[0x0][0x580] ;  /* 0x0001600000087ab9 */ /* 0x000fca0000000800 */
.L_x_13:
[----:B------:R-:W-:Y:S02]  /*1340*/  ULDC.64 UR4, c[0x0][0x5a0] ;  /* 0x0001680000047ab9 */ /* 0x000fe40000000a00 */
        /* <DEDUP_REMOVED lines=11> */
.L_x_15:
        /* <DEDUP_REMOVED lines=8> */
.L_x_17:
[----:B------:R-:W-:-:S05]  /*1480*/  ULDC UR9, c[0x0][0x584] ;  /* 0x0001610000097ab9 */ /* 0x000fca0000000800 */
.L_x_16:
[----:B------:R-:W-:-:S13]  /*1490*/  LOP3.LUT P0, RZ, R0, 0xff, RZ, 0xc0, !PT ;  /* 0x000000ff00ff7812 */ /* 0x000fda000780c0ff */
[----:B------:R-:W-:Y:S05]  /*14a0*/  @!P0 EXIT ;  /* 0x000000000000894d */ /* 0x000fea0003800000 */
[----:B------:R-:W-:Y:S01]  /*14b0*/  ULDC UR4, c[0x0][0x28c] ;  /* 0x0000a30000047ab9 */ /* 0x000fe20000000800 */
[----:B------:R-:W-:Y:S02]  /*14c0*/  ULOP3.LUT UR10, UR7, 0x1, URZ, 0xfc, !UPT ;  /* 0x00000001070a7892 */ /* 0x000fe4000f8efc3f */
[----:B------:R-:W-:-:S04]  /*14d0*/  UIADD3 UR4, UR4, 0x1f, URZ ;  /* 0x0000001f04047890 */ /* 0x000fc8000fffe03f */
[----:B------:R-:W-:-:S04]  /*14e0*/  USHF.R.S32.HI UR5, URZ, 0x1f, UR4 ;  /* 0x0000001f3f057899 */ /* 0x000fc80008011404 */
[----:B------:R-:W-:-:S03]  /*14f0*/  ULEA.HI UR5, UR5, UR4, URZ, 0x5 ;  /* 0x0000000405057291 */ /* 0x000fc6000f8f283f */
[----:B------:R-:W-:Y:S01]  /*1500*/  UMOV UR4, URZ ;  /* 0x0000003f00047c82 */ /* 0x000fe20008000000 */
[----:B------:R-:W-:-:S03]  /*1510*/  USHF.R.S32.HI UR11, URZ, 0x5, UR5 ;  /* 0x000000053f0b7899 */ /* 0x000fc60008011405 */
[----:B------:R-:W-:-:S09]  /*1520*/  UMOV UR5, URZ ;  /* 0x0000003f00057c82 */ /* 0x000fd20008000000 */
.L_x_364:
[----:B------:R-:W-:Y:S01]  /*1530*/  STL [R1+0x174], RZ ;  /* 0x000174ff01007387 */ /* 0x000fe20000100800 */
[----:B--2---:R-:W2:Y:S01]  /*1540*/  S2UR UR19, SR_CgaCtaId ;  /* 0x00000000001379c3 */ /* 0x004ea20000008800 */
[----:B------:R-:W-:Y:S01]  /*1550*/  UMOV UR18, 0x400 ;  /* 0x0000040000127882 */ /* 0x000fe20000000000 */
[----:B------:R-:W-:Y:S01]  /*1560*/  UMOV UR6, URZ ;  /* 0x0000003f00067c82 */ /* 0x000fe20008000000 */
[----:B------:R-:W-:Y:S01]  /*1570*/  STL [R1+0x170], RZ ;  /* 0x000170ff01007387 */ /* 0x000fe20000100800 */
[----:B------:R-:W-:Y:S01]  /*1580*/  UMOV UR15, URZ ;  /* 0x0000003f000f7c82 */ /* 0x000fe20008000000 */
[----:B------:R-:W-:Y:S01]  /*1590*/  UMOV UR16, URZ ;  /* 0x0000003f00107c82 */ /* 0x000fe20008000000 */
[----:B------:R-:W-:Y:S01]  /*15a0*/  UMOV UR38, UR5 ;  /* 0x0000000500267c82 */ /* 0x000fe20008000000 */
[----:B------:R-:W-:Y:S01]  /*15b0*/  STL [R1+0x16c], RZ ;  /* 0x00016cff01007387 */ /* 0x000fe20000100800 */
[----:B-1----:R-:W1:Y:S01]  /*15c0*/  LDC R2, c[0x0][0x28c] ;  /* 0x0000a300ff027b82 */ /* 0x002e620000000800 */
[----:B------:R-:W-:-:S02]  /*15d0*/  CS2R R4, SRZ ;  /* 0x0000000000047805 */ /* 0x000fc4000001ff00 */
[----:B------:R-:W-:Y:S01]  /*15e0*/  CS2R R6, SRZ ;  /* 0x0000000000067805 */ /* 0x000fe2000001ff00 */
[----:B------:R-:W-:Y:S01]  /*15f0*/  STL [R1+0x168], RZ ;  /* 0x000168ff01007387 */ /* 0x000fe20000100800 */
[----:B0-----:R-:W-:Y:S02]  /*1600*/  CS2R R8, SRZ ;  /* 0x0000000000087805 */ /* 0x001fe4000001ff00 */
[----:B------:R-:W-:Y:S02]  /*1610*/  CS2R R10, SRZ ;  /* 0x00000000000a7805 */ /* 0x000fe4000001ff00 */
[----:B------:R-:W-:Y:S01]  /*1620*/  CS2R R12, SRZ ;  /* 0x00000000000c7805 */ /* 0x000fe2000001ff00 */
[----:B------:R-:W-:Y:S01]  /*1630*/  STL [R1+0x164], RZ ;  /* 0x000164ff01007387 */ /* 0x000fe20000100800 */
[----:B------:R-:W-:Y:S02]  /*1640*/  CS2R R14, SRZ ;  /* 0x00000000000e7805 */ /* 0x000fe4000001ff00 */
[----:B------:R-:W-:-:S02]  /*1650*/  CS2R R16, SRZ ;  /* 0x0000000000107805 */ /* 0x000fc4000001ff00 */
[----:B------:R-:W-:Y:S01]  /*1660*/  CS2R R18, SRZ ;  /* 0x0000000000127805 */ /* 0x000fe2000001ff00 */
[----:B------:R-:W-:Y:S01]  /*1670*/  STL [R1+0x160], RZ ;  /* 0x000160ff01007387 */ /* 0x000fe20000100800 */
[----:B------:R-:W-:Y:S02]  /*1680*/  CS2R R20, SRZ ;  /* 0x0000000000147805 */ /* 0x000fe4000001ff00 */
[----:B------:R-:W-:Y:S02]  /*1690*/  CS2R R22, SRZ ;  /* 0x0000000000167805 */ /* 0x000fe4000001ff00 */
[----:B------:R-:W-:Y:S01]  /*16a0*/  CS2R R184, SRZ ;  /* 0x0000000000b87805 */ /* 0x000fe2000001ff00 */
[----:B------:R-:W-:Y:S01]  /*16b0*/  STL [R1+0x15c], RZ ;  /* 0x00015cff01007387 */ /* 0x000fe20000100800 */
[----:B------:R-:W-:Y:S02]  /*16c0*/  CS2R R186, SRZ ;  /* 0x0000000000ba7805 */ /* 0x000fe4000001ff00 */
[----:B------:R-:W-:-:S02]  /*16d0*/  CS2R R188, SRZ ;  /* 0x0000000000bc7805 */ /* 0x000fc4000001ff00 */
[----:B------:R-:W-:Y:S01]  /*16e0*/  CS2R R190, SRZ ;  /* 0x0000000000be7805 */ /* 0x000fe2000001ff00 */
[----:B------:R-:W0:Y:S01]  /*16f0*/  S2R R0, SR_TID.X ;  /* 0x0000000000007919 */ /* 0x000e220000002100 */
[----:B------:R-:W-:Y:S02]  /*1700*/  CS2R R192, SRZ ;  /* 0x0000000000c07805 */ /* 0x000fe4000001ff00 */
[----:B------:R-:W-:Y:S02]  /*1710*/  CS2R R194, SRZ ;  /* 0x0000000000c27805 */ /* 0x000fe4000001ff00 */
[----:B------:R-:W-:Y:S01]  /*1720*/  CS2R R196, SRZ ;  /* 0x0000000000c47805 */ /* 0x000fe2000001ff00 */
[----:B------:R-:W-:Y:S01]  /*1730*/  STL [R1+0x158], RZ ;  /* 0x000158ff01007387 */ /* 0x000fe20000100800 */
[----:B-1----:R-:W-:Y:S02]  /*1740*/  ISETP.GE.AND P0, PT, R2, 0x1, PT ;  /* 0x000000010200780c */ /* 0x002fe40003f06270 */
        /* <DEDUP_REMOVED lines=19> */
[----:B------:R-:W-:Y:S01]  /*1880*/  CS2R R224, SRZ ;  /* 0x0000000000e07805 */ /* 0x000fe2000001ff00 */
[----:B------:R-:W-:Y:S01]  /*1890*/  IMAD.MOV.U32 R226, RZ, RZ, RZ ;  /* 0x000000ffffe27224 */ /* 0x000fe200078e00ff */
[----:B------:R-:W-:Y:S01]  /*18a0*/  CS2R R168, SRZ ;  /* 0x0000000000a87805 */ /* 0x000fe2000001ff00 */
[----:B------:R-:W-:Y:S01]  /*18b0*/  STL [R1+0x140], RZ ;  /* 0x000140ff01007387 */ /* 0x000fe20000100800 */
[----:B------:R-:W-:Y:S01]  /*18c0*/  IMAD.U32 R227, RZ, RZ, UR4 ;  /* 0x00000004ffe37e24 */ /* 0x000fe2000f8e00ff */
[----:B------:R-:W-:Y:S02]  /*18d0*/  CS2R R170, SRZ ;  /* 0x0000000000aa7805 */ /* 0x000fe4000001ff00 */
[----:B------:R-:W-:Y:S01]  /*18e0*/  CS2R R172, SRZ ;  /* 0x0000000000ac7805 */ /* 0x000fe2000001ff00 */
[----:B------:R-:W-:Y:S01]  /*18f0*/  STL [R1+0x13c], RZ ;  /* 0x00013cff01007387 */ /* 0x000fe20000100800 */
[----:B0-----:R-:W-:-:S02]  /*1900*/  LOP3.LUT R0, R0, 0x80, RZ, 0xc0, !PT ;  /* 0x0000008000007812 */ /* 0x001fc400078ec0ff */
[----:B------:R-:W-:Y:S02]  /*1910*/  CS2R R174, SRZ ;  /* 0x0000000000ae7805 */ /* 0x000fe4000001ff00 */
[----:B------:R-:W-:Y:S01]  /*1920*/  CS2R R176, SRZ ;  /* 0x0000000000b07805 */ /* 0x000fe2000001ff00 */
[----:B------:R-:W-:Y:S01]  /*1930*/  STL [R1+0x138], RZ ;  /* 0x000138ff01007387 */ /* 0x000fe20000100800 */
[----:B------:R-:W-:Y:S02]  /*1940*/  SHF.R.U32.HI R0, RZ, 0x7, R0 ;  /* 0x00000007ff007819 */ /* 0x000fe40000011600 */
[----:B------:R-:W-:Y:S02]  /*1950*/  CS2R R178, SRZ ;  /* 0x0000000000b27805 */ /* 0x000fe4000001ff00 */
[----:B------:R-:W-:Y:S01]  /*1960*/  CS2R R180, SRZ ;  /* 0x0000000000b47805 */ /* 0x000fe2000001ff00 */
[----:B------:R-:W-:Y:S01]  /*1970*/  STL [R1+0x134], RZ ;  /* 0x000134ff01007387 */ /* 0x000fe20000100800 */
[----:B------:R-:W-:-:S02]  /*1980*/  CS2R R182, SRZ ;  /* 0x0000000000b67805 */ /* 0x000fc4000001ff00 */
[----:B------:R-:W-:Y:S02]  /*1990*/  CS2R R152, SRZ ;  /* 0x0000000000987805 */ /* 0x000fe4000001ff00 */
[----:B------:R-:W-:Y:S01]  /*19a0*/  CS2R R154, SRZ ;  /* 0x00000000009a7805 */ /* 0x000fe2000001ff00 */
[----:B------:R-:W-:Y:S01]  /*19b0*/  STL [R1+0x130], RZ ;  /* 0x000130ff01007387 */ /* 0x000fe20000100800 */
[----:B------:R-:W-:Y:S02]  /*19c0*/  CS2R R156, SRZ ;  /* 0x00000000009c7805 */ /* 0x000fe4000001ff00 */
        /* <DEDUP_REMOVED lines=91> */
[----:B---3--:R-:W-:-:S03]  /*1f80*/  CS2R R38, SRZ ;  /* 0x0000000000267805 */ /* 0x008fc6000001ff00 */
[----:B------:R-:W-:Y:S04]  /*1f90*/  STL [R1+0xd0], RZ ;  /* 0x0000d0ff01007387 */ /* 0x000fe80000100800 */
[----:B------:R-:W-:Y:S04]  /*1fa0*/  STL [R1+0xcc], RZ ;  /* 0x0000ccff01007387 */ /* 0x000fe80000100800 */
[----:B------:R-:W-:Y:S04]  /*1fb0*/  STL [R1+0xc8], RZ ;  /* 0x0000c8ff01007387 */ /* 0x000fe80000100800 */
[----:B------:R-:W-:Y:S04]  /*1fc0*/  STL [R1+0xc4], RZ ;  /* 0x0000c4ff01007387 */ /* 0x000fe80000100800 */
[----:B------:R-:W-:Y:S04]  /*1fd0*/  STL [R1+0xc0], RZ ;  /* 0x0000c0ff01007387 */ /* 0x000fe80000100800 */
[----:B------:R-:W-:Y:S04]  /*1fe0*/  STL [R1+0xbc], RZ ;  /* 0x0000bcff01007387 */ /* 0x000fe80000100800 */
[----:B------:R-:W-:Y:S04]  /*1ff0*/  STL [R1+0xb8], RZ ;  /* 0x0000b8ff01007387 */ /* 0x000fe80000100800 */
[----:B------:R-:W-:Y:S04]  /*2000*/  STL [R1+0xb4], RZ ;  /* 0x0000b4ff01007387 */ /* 0x000fe80000100800 */
[----:B------:R-:W0:Y:S04]  /*2010*/  SHFL.IDX PT, R0, R0, RZ, 0x1f ;  /* 0x00001fff00007589 */ /* 0x000e2800000e0000 */
[----:B------:R1:W-:Y:S04]  /*2020*/  STL [R1+0xb0], RZ ;  /* 0x0000b0ff01007387 */ /* 0x0003e80000100800 */
[----:B------:R1:W-:Y:S04]  /*2030*/  STL [R1+0xac], RZ ;  /* 0x0000acff01007387 */ /* 0x0003e80000100800 */
[----:B------:R1:W-:Y:S04]  /*2040*/  STL [R1+0xa8], RZ ;  /* 0x0000a8ff01007387 */ /* 0x0003e80000100800 */
[----:B------:R1:W-:Y:S04]  /*2050*/  STL [R1+0xa4], RZ ;  /* 0x0000a4ff01007387 */ /* 0x0003e80000100800 */
[----:B------:R1:W-:Y:S04]  /*2060*/  STL [R1+0xa0], RZ ;  /* 0x0000a0ff01007387 */ /* 0x0003e80000100800 */
[----:B------:R1:W-:Y:S01]  /*2070*/  STL [R1+0x9c], RZ ;  /* 0x00009cff01007387 */ /* 0x0003e20000100800 */
[----:B0-----:R-:W-:Y:S01]  /*2080*/  R2UR UR13, R0 ;  /* 0x00000000000d72ca */ /* 0x001fe200000e0000 */
[----:B------:R-:W-:-:S02]  /*2090*/  IMAD.MOV.U32 R0, RZ, RZ, RZ ;  /* 0x000000ffff007224 */ /* 0x000fc400078e00ff */
[----:B------:R1:W-:Y:S04]  /*20a0*/  STL [R1+0x98], RZ ;  /* 0x000098ff01007387 */ /* 0x0003e80000100800 */
[----:B------:R1:W-:Y:S04]  /*20b0*/  STL [R1+0x94], RZ ;  /* 0x000094ff01007387 */ /* 0x0003e80000100800 */
[----:B------:R1:W-:Y:S02]  /*20c0*/  STL [R1+0x90], RZ ;  /* 0x000090ff01007387 */ /* 0x0003e40000100800 */
[----:B------:R-:W-:-:S02]  /*20d0*/  ULEA.HI UR12, UR13, UR13, URZ, 0x1 ;  /* 0x0000000d0d0c7291 */ /* 0x000fc4000f8f083f */
[----:B------:R1:W-:Y:S02]  /*20e0*/  STL [R1+0x8c], RZ ;  /* 0x00008cff01007387 */ /* 0x0003e40000100800 */
[----:B------:R-:W-:Y:S02]  /*20f0*/  ULOP3.LUT UR17, UR12, 0x1ffffe, URZ, 0xc0, !UPT ;  /* 0x001ffffe0c117892 */ /* 0x000fe4000f8ec03f */
[----:B------:R1:W-:Y:S01]  /*2100*/  STL [R1+0x88], RZ ;  /* 0x000088ff01007387 */ /* 0x0003e20000100800 */
[----:B--2---:R-:W-:Y:S02]  /*2110*/  ULEA UR12, UR19, UR18, 0x18 ;  /* 0x00000012130c7291 */ /* 0x004fe4000f8ec03f */
[----:B------:R-:W-:Y:S01]  /*2120*/  UIADD3 UR17, UR13, -UR17, URZ ;  /* 0x800000110d117290 */ /* 0x000fe2000fffe03f */
[----:B------:R1:W-:Y:S03]  /*2130*/  STL [R1+0x84], RZ ;  /* 0x000084ff01007387 */ /* 0x0003e60000100800 */
[----:B------:R-:W-:Y:S01]  /*2140*/  ULEA UR17, UR17, UR12, 0xb ;  /* 0x0000000c11117291 */ /* 0x000fe2000f8e583f */
[----:B------:R1:W-:Y:S03]  /*2150*/  STL [R1+0x80], RZ ;  /* 0x000080ff01007387 */ /* 0x0003e60000100800 */
[----:B------:R-:W-:Y:S01]  /*2160*/  UIADD3 UR17, UR17, 0x200, URZ ;  /* 0x0000020011117890 */ /* 0x000fe2000fffe03f */
[----:B------:R1:W-:Y:S03]  /*2170*/  STL [R1+0x7c], RZ ;  /* 0x00007cff01007387 */ /* 0x0003e60000100800 */
[----:B------:R-:W-:Y:S01]  /*2180*/  USHF.R.U32.HI UR13, URZ, 0x4, UR17 ;  /* 0x000000043f0d7899 */ /* 0x000fe20008011611 */
[----:B------:R1:W-:Y:S03]  /*2190*/  STL [R1+0x78], RZ ;  /* 0x000078ff01007387 */ /* 0x0003e60000100800 */
[----:B------:R-:W-:Y:S01]  /*21a0*/  ULOP3.LUT UR13, UR13, 0x3fff, URZ, 0xc0, !UPT ;  /* 0x00003fff0d0d7892 */ /* 0x000fe2000f8ec03f */
[----:B------:R1:W-:Y:S04]  /*21b0*/  STL [R1+0x74], RZ ;  /* 0x000074ff01007387 */ /* 0x0003e80000100800 */
        /* <DEDUP_REMOVED lines=28> */
[----:B------:R1:W-:Y:S01]  /*2380*/  STL [R1], RZ ;  /* 0x000000ff01007387 */ /* 0x0003e20000100800 */
[----:B----4-:R-:W-:Y:S05]  /*2390*/  @!P0 BRA `(.L_x_18) ;  /* 0x0000001c00248947 */ /* 0x010fea0003800000 */
[----:B------:R-:W-:-:S06]  /*23a0*/  UISETP.NE.AND UP0, UPT, UR10, 0x3, UPT ;  /* 0x000000030a00788c */ /* 0x000fcc000bf05270 */
[----:B------:R-:W-:-:S13]  /*23b0*/  PLOP3.LUT P1, PT, PT, PT, UP0, 0x80, 0x0 ;  /* 0x000000000000781c */ /* 0x000fda0003f2f008 */
[----:B------:R-:W-:Y:S05]  /*23c0*/  @!P1 BRA `(.L_x_19) ;  /* 0x0000000000049947 */ /* 0x000fea0003800000 */
[----:B------:R-:W-:Y:S01]  /*23d0*/  BPT.TRAP 0x1 ;  /* 0x000000040000795c */ /* 0x000fe20000300000 */
.L_x_19:
[----:B------:R-:W-:Y:S01]  /*23e0*/  ULEA UR15, UR5, UR12, 0x3 ;  /* 0x0000000c050f7291 */ /* 0x000fe2000f8e183f */
[----:B------:R-:W-:-:S05]  /*23f0*/  IMAD.U32 R0, RZ, RZ, UR4 ;  /* 0x00000004ff007e24 */ /* 0x000fca000f8e00ff */
[----:B------:R-:W-:-:S04]  /*2400*/  SHF.L.U32 R0, R0, 0x1f, RZ ;  /* 0x0000001f00007819 */ /* 0x000fc800000006ff */
[----:B------:R0:W2:Y:S01]  /*2410*/  SYNCS.PHASECHK.TRANS64.TRYWAIT P0, [UR15], R0 ;  /* 0x00000000ff0075a7 */ /* 0x0000a2000800014f */
[----:B------:R-:W-:Y:S05]  /*2420*/  @!P1 BRA `(.L_x_20) ;  /* 0x0000000000049947 */ /* 0x000fea0003800000 */
[----:B------:R-:W-:Y:S01]  /*2430*/  BPT.TRAP 0x1 ;  /* 0x000000040000795c */ /* 0x000fe20000300000 */
.L_x_20:
[----:B------:R3:W-:Y:S01]  /*2440*/  STL [R1+0x174], RZ ;  /* 0x000174ff01007387 */ /* 0x0007e20000100800 */
[----:B------:R-:W-:Y:S01]  /*2450*/  UMOV UR6, 0x1 ;  /* 0x0000000100067882 */ /* 0x000fe20000000000 */
[----:B--2---:R-:W-:Y:S05]  /*2460*/  @P0 BRA `(.L_x_21) ;  /* 0x0000000000080947 */ /* 0x004fea0003800000 */
[----:B------:R-:W2:Y:S02]  /*2470*/  SYNCS.PHASECHK.TRANS64.TRYWAIT P0, [UR15], R0 ;  /* 0x00000000ff0075a7 */ /* 0x000ea4000800014f */
[----:B--2---:R-:W-:Y:S05]  /*2480*/  @!P0 BRA `(.L_x_22) ;  /* 0x0000013800748947 */ /* 0x004fea0003800000 */
.L_x_21:
[----:B------:R4:W-:Y:S01]  /*2490*/  STL [R1+0x170], RZ ;  /* 0x000170ff01007387 */ /* 0x0009e20000100800 */
[----:B------:R-:W-:Y:S01]  /*24a0*/  UIADD3 UR15, UR12, 0x1e200, URZ ;  /* 0x0001e2000c0f7890 */ /* 0x000fe2000fffe03f */
[----:B------:R-:W-:Y:S01]  /*24b0*/  WARPGROUP.ARRIVE ;  /* 0x00000000000079c5 */ /* 0x000fe20000000000 */
[----:B------:R-:W-:Y:S01]  /*24c0*/  ULOP3.LUT UR16, UR13, 0x10000, URZ, 0xfc, !UPT ;  /* 0x000100000d107892 */ /* 0x000fe2000f8efc3f */
[----:B------:R4:W-:Y:S01]  /*24d0*/  STL [R1+0x16c], RZ ;  /* 0x00016cff01007387 */ /* 0x0009e20000100800 */
[----:B------:R-:W-:Y:S01]  /*24e0*/  USHF.R.U32.HI UR15, URZ, 0x4, UR15 ;  /* 0x000000043f0f7899 */ /* 0x000fe2000801160f */
[----:B0-2---:R-:W-:Y:S01]  /*24f0*/  IMAD.MOV.U32 R0, RZ, RZ, RZ ;  /* 0x000000ffff007224 */ /* 0x005fe200078e00ff */
[----:B------:R-:W-:Y:S01]  /*2500*/  UIMAD UR16, UR5, 0x180, UR16 ;  /* 0x00000180051078a4 */ /* 0x000fe2000f8e0210 */
[----:B------:R4:W-:Y:S01]  /*2510*/  STL [R1+0x168], RZ ;  /* 0x000168ff01007387 */ /* 0x0009e20000100800 */
[----:B------:R-:W-:Y:S01]  /*2520*/  ULOP3.LUT UR15, UR15, 0x3fff, URZ, 0xc0, !UPT ;  /* 0x00003fff0f0f7892 */ /* 0x000fe2000f8ec03f */
[----:B------:R-:W-:Y:S01]  /*2530*/  CS2R R2, SRZ ;  /* 0x0000000000027805 */ /* 0x000fe2000001ff00 */
[----:B------:R-:W-:Y:S01]  /*2540*/  UMOV UR17, 0xc0000010 ;  /* 0xc000001000117882 */ /* 0x000fe20000000000 */
[----:B------:R4:W-:Y:S01]  /*2550*/  STL [R1+0x164], RZ ;  /* 0x000164ff01007387 */ /* 0x0009e20000100800 */
[----:B------:R-:W-:Y:S01]  /*2560*/  ULOP3.LUT UR15, UR15, 0x10000, URZ, 0xfc, !UPT ;  /* 0x000100000f0f7892 */ /* 0x000fe2000f8efc3f */
[----:B------:R-:W-:Y:S01]  /*2570*/  CS2R R4, SRZ ;  /* 0x0000000000047805 */ /* 0x000fe2000001ff00 */
[----:B------:R-:W-:Y:S01]  /*2580*/  UMOV UR19, 0xc0000010 ;  /* 0xc000001000137882 */ /* 0x000fe20000000000 */
[----:B------:R4:W-:Y:S01]  /*2590*/  STL [R1+0x160], RZ ;  /* 0x000160ff01007387 */ /* 0x0009e20000100800 */
[----:B------:R-:W-:Y:S01]  /*25a0*/  UIMAD UR18, UR5, 0x140, UR15 ;  /* 0x00000140051278a4 */ /* 0x000fe2000f8e020f */
[----:B------:R-:W-:Y:S01]  /*25b0*/  CS2R R6, SRZ ;  /* 0x0000000000067805 */ /* 0x000fe2000001ff00 */
[----:B------:R-:W-:Y:S01]  /*25c0*/  UIADD3 UR15, UR16, 0x100, URZ ;  /* 0x00000100100f7890 */ /* 0x000fe2000fffe03f */
[----:B------:R4:W-:Y:S01]  /*25d0*/  STL [R1+0x15c], RZ ;  /* 0x00015cff01007387 */ /* 0x0009e20000100800 */
[----:B------:R-:W-:Y:S01]  /*25e0*/  UIADD3 UR22, UR18, 0x40, URZ ;  /* 0x0000004012167890 */ /* 0x000fe2000fffe03f */
[----:B------:R-:W-:Y:S01]  /*25f0*/  CS2R R8, SRZ ;  /* 0x0000000000087805 */ /* 0x000fe2000001ff00 */
[----:B------:R-:W-:Y:S01]  /*2600*/  UIADD3 UR30, UR18, 0x80, URZ ;  /* 0x00000080121e7890 */ /* 0x000fe2000fffe03f */
[----:B------:R4:W-:Y:S01]  /*2610*/  STL [R1+0x158], RZ ;  /* 0x000158ff01007387 */ /* 0x0009e20000100800 */
[----:B------:R-:W-:-:S02]  /*2620*/  UIADD3 UR26, UR18, 0xc0, URZ ;  /* 0x000000c0121a7890 */ /* 0x000fc4000fffe03f */
[----:B------:R-:W-:Y:S01]  /*2630*/  QGMMA.64x32x32.F32.E4M3.E4M3 R168, gdesc[UR16], RZ, !UPT ;  /* 0x0060000010a879f3 */ /* 0x000fe2000c7008ff */
[----:B------:R-:W-:Y:S01]  /*2640*/  UIADD3 UR34, UR18, 0x100, URZ ;  /* 0x0000010012227890 */ /* 0x000fe2000fffe03f */
[----:B------:R4:W-:Y:S01]  /*2650*/  STL [R1+0x154], RZ ;  /* 0x000154ff01007387 */ /* 0x0009e20000100800 */
[----:B------:R-:W-:Y:S01]  /*2660*/  UMOV UR20, UR16 ;  /* 0x0000001000147c82 */ /* 0x000fe20008000000 */
[----:B------:R-:W-:Y:S01]  /*2670*/  UMOV UR21, UR17 ;  /* 0x0000001100157c82 */ /* 0x000fe20008000000 */
[----:B------:R-:W-:Y:S01]  /*2680*/  UMOV UR23, 0xc0000010 ;  /* 0xc000001000177882 */ /* 0x000fe20000000000 */
[----:B------:R4:W-:Y:S01]  /*2690*/  STL [R1+0x150], RZ ;  /* 0x000150ff01007387 */ /* 0x0009e20000100800 */
[----:B------:R-:W-:Y:S01]  /*26a0*/  UMOV UR28, UR16 ;  /* 0x00000010001c7c82 */ /* 0x000fe20008000000 */
[----:B------:R-:W-:Y:S01]  /*26b0*/  UMOV UR24, UR16 ;  /* 0x0000001000187c82 */ /* 0x000fe20008000000 */
[----:B------:R-:W-:Y:S01]  /*26c0*/  UMOV UR32, UR16 ;  /* 0x0000001000207c82 */ /* 0x000fe20008000000 */
[----:B------:R4:W-:Y:S01]  /*26d0*/  STL [R1+0x14c], RZ ;  /* 0x00014cff01007387 */ /* 0x0009e20000100800 */
[----:B------:R-:W-:Y:S01]  /*26e0*/  UMOV UR29, UR17 ;  /* 0x00000011001d7c82 */ /* 0x000fe20008000000 */
[----:B------:R-:W-:Y:S01]  /*26f0*/  UMOV UR31, 0xc0000010 ;  /* 0xc0000010001f7882 */ /* 0x000fe20000000000 */
[----:B------:R-:W-:Y:S01]  /*2700*/  ULDC UR16, c[0x0][0x50c] ;  /* 0x0001430000107ab9 */ /* 0x000fe20000000800 */
[----:B------:R4:W-:Y:S01]  /*2710*/  STL [R1+0x148], RZ ;  /* 0x000148ff01007387 */ /* 0x0009e20000100800 */
[----:B------:R-:W-:Y:S01]  /*2720*/  QGMMA.64x32x32.F32.E4M3.E4M3 R136, gdesc[UR20], RZ, !UPT ;  /* 0x00600000148879f3 */ /* 0x000fe2000c7008ff */
[----:B------:R-:W-:Y:S01]  /*2730*/  UMOV UR25, UR17 ;  /* 0x0000001100197c82 */ /* 0x000fe20008000000 */
[----:B------:R-:W-:Y:S01]  /*2740*/  UMOV UR27, 0xc0000010 ;  /* 0xc0000010001b7882 */ /* 0x000fe20000000000 */
[----:B------:R4:W-:Y:S01]  /*2750*/  STL [R1+0x144], RZ ;  /* 0x000144ff01007387 */ /* 0x0009e20000100800 */
[----:B------:R-:W-:Y:S01]  /*2760*/  QGMMA.64x32x32.F32.E4M3.E4M3 R104, gdesc[UR28], RZ, !UPT ;  /* 0x006000001c6879f3 */ /* 0x000fe2000c7008ff */
[----:B------:R-:W-:Y:S01]  /*2770*/  UMOV UR33, UR17 ;  /* 0x0000001100217c82 */ /* 0x000fe20008000000 */
[----:B------:R-:W-:Y:S01]  /*2780*/  UMOV UR35, 0xc0000010 ;  /* 0xc000001000237882 */ /* 0x000fe20000000000 */
[----:B------:R4:W-:Y:S01]  /*2790*/  STL [R1+0x140], RZ ;  /* 0x000140ff01007387 */ /* 0x0009e20000100800 */
[----:B------:R-:W-:Y:S01]  /*27a0*/  UISETP.NE.AND UP0, UPT, UR16, 0x1, UPT ;  /* 0x000000011000788c */ /* 0x000fe2000bf05270 */
[----:B------:R-:W-:Y:S01]  /*27b0*/  QGMMA.64x32x32.F32.E4M3.E4M3 R72, gdesc[UR24], RZ, !UPT ;  /* 0x00600000184879f3 */ /* 0x000fe2000c7008ff */
[----:B------:R-:W-:Y:S01]  /*27c0*/  CS2R R10, SRZ ;  /* 0x00000000000a7805 */ /* 0x000fe2000001ff00 */
[----:B------:R4:W-:Y:S01]  /*27d0*/  STL [R1+0x13c], RZ ;  /* 0x00013cff01007387 */ /* 0x0009e20000100800 */
[----:B------:R-:W-:Y:S01]  /*27e0*/  CS2R R12, SRZ ;  /* 0x00000000000c7805 */ /* 0x000fe2000001ff00 */
[----:B------:R-:W-:Y:S01]  /*27f0*/  QGMMA.64x32x32.F32.E4M3.E4M3 R40, gdesc[UR32], RZ, !UPT ;  /* 0x00600000202879f3 */ /* 0x000fe2000c7008ff */
[----:B------:R-:W-:Y:S01]  /*2800*/  UMOV UR32, UR15 ;  /* 0x0000000f00207c82 */ /* 0x000fe20008000000 */
[----:B------:R4:W-:Y:S01]  /*2810*/  STL [R1+0x138], RZ ;  /* 0x000138ff01007387 */ /* 0x0009e20000100800 */
[----:B------:R-:W-:Y:S01]  /*2820*/  USEL UR15, URZ, 0x1, UP0 ;  /* 0x000000013f0f7887 */ /* 0x000fe20008000000 */
[----:B------:R-:W-:Y:S01]  /*2830*/  CS2R R14, SRZ ;  /* 0x00000000000e7805 */ /* 0x000fe2000001ff00 */
[----:B------:R-:W-:Y:S01]  /*2840*/  UMOV UR33, 0xc0000010 ;  /* 0xc000001000217882 */ /* 0x000fe20000000000 */
[----:B------:R4:W-:Y:S01]  /*2850*/  STL [R1+0x134], RZ ;  /* 0x000134ff01007387 */ /* 0x0009e20000100800 */
[----:B------:R-:W-:Y:S01]  /*2860*/  UMOV UR24, UR32 ;  /* 0x0000002000187c82 */ /* 0x000fe20008000000 */
[----:B------:R-:W-:Y:S01]  /*2870*/  UMOV UR25, UR33 ;  /* 0x0000002100197c82 */ /* 0x000fe20008000000 */
[----:B------:R-:W-:Y:S01]  /*2880*/  ISETP.NE.AND P0, PT, RZ, UR15, PT ;  /* 0x0000000fff007c0c */ /* 0x000fe2000bf05270 */
[----:B------:R4:W-:Y:S01]  /*2890*/  STL [R1+0x130], RZ ;  /* 0x000130ff01007387 */ /* 0x0009e20000100800 */
[----:B------:R-:W-:Y:S01]  /*28a0*/  QGMMA.64x32x32.F32.E4M3.E4M3 R24, gdesc[UR32], RZ, !UPT ;  /* 0x00600000201879f3 */ /* 0x000fe2000c7008ff */
[----:B------:R-:W-:Y:S01]  /*28b0*/  UMOV UR28, UR32 ;  /* 0x00000020001c7c82 */ /* 0x000fe20008000000 */
[----:B------:R-:W-:Y:S01]  /*28c0*/  UMOV UR29, UR33 ;  /* 0x00000021001d7c82 */ /* 0x000fe20008000000 */
        /* <DEDUP_REMOVED lines=10> */
[----:B------:R-:W-:-:S02]  /*2970*/  CS2R R16, SRZ ;  /* 0x0000000000107805 */ /* 0x000fc4000001ff00 */
[----:B------:R-:W-:Y:S01]  /*2980*/  CS2R R18, SRZ ;  /* 0x0000000000127805 */ /* 0x000fe2000001ff00 */
[----:B------:R4:W-:Y:S01]  /*2990*/  STL [R1+0x120], RZ ;  /* 0x000120ff01007387 */ /* 0x0009e20000100800 */
[----:B------:R-:W-:Y:S01]  /*29a0*/  QGMMA.64x32x32.F32.E4M3.E4M3 R152, gdesc[UR16], RZ, !UPT, gsb0 ;  /* 0x00600000109879f3 */ /* 0x000fe2000c0008ff */
[----:B------:R-:W-:Y:S02]  /*29b0*/  CS2R R20, SRZ ;  /* 0x0000000000147805 */ /* 0x000fe4000001ff00 */
[----:B------:R-:W-:Y:S01]  /*29c0*/  CS2R R22, SRZ ;  /* 0x0000000000167805 */ /* 0x000fe2000001ff00 */
[----:B------:R4:W-:Y:S01]  /*29d0*/  STL [R1+0x11c], RZ ;  /* 0x00011cff01007387 */ /* 0x0009e20000100800 */
[----:B------:R-:W-:Y:S02]  /*29e0*/  CS2R R184, SRZ ;  /* 0x0000000000b87805 */ /* 0x000fe4000001ff00 */
[----:B------:R-:W-:Y:S02]  /*29f0*/  CS2R R186, SRZ ;  /* 0x0000000000ba7805 */ /* 0x000fe4000001ff00 */
[----:B------:R-:W-:Y:S01]  /*2a00*/  CS2R R188, SRZ ;  /* 0x0000000000bc7805 */ /* 0x000fe2000001ff00 */
[----:B------:R4:W-:Y:S01]  /*2a10*/  STL [R1+0x118], RZ ;  /* 0x000118ff01007387 */ /* 0x0009e20000100800 */
[----:B------:R-:W-:-:S02]  /*2a20*/  CS2R R190, SRZ ;  /* 0x0000000000be7805 */ /* 0x000fc4000001ff00 */
        /* <DEDUP_REMOVED lines=23> */
[----:B------:R-:W-:-:S03]  /*2ba0*/  IMAD.MOV.U32 R226, RZ, RZ, RZ ;  /* 0x000000ffffe27224 */ /* 0x000fc600078e00ff */
        /* <DEDUP_REMOVED lines=64> */
[----:B------:R-:W-:Y:S05]  /*2fb0*/  @!P0 BRA `(.L_x_23) ;  /* 0x0000001000008947 */ /* 0x000fea0003800000 */
[----:B------:R-:W-:Y:S02]  /*2fc0*/  WARPGROUP.DEPBAR.LE gsb0, 0x0 ;  /* 0x00008000000079c5 */ /* 0x000fe40000010000 */
[----:B------:R-:W-:-:S01]  /*2fd0*/  FADD R227, RZ, R106 ;  /* 0x0000006affe37221 */ /* 0x000fc20000000000 */
[----:B------:R-:W-:Y:S01]  /*2fe0*/  FADD R226, RZ, R168 ;  /* 0x000000a8ffe27221 */ /* 0x000fe20000000000 */
[----:B------:R-:W-:-:S01]  /*2ff0*/  FADD R225, RZ, R169 ;  /* 0x000000a9ffe17221 */ /* 0x000fc20000000000 */
[----:B------:R-:W-:Y:S01]  /*3000*/  FADD R224, RZ, R170 ;  /* 0x000000aaffe07221 */ /* 0x000fe20000000000 */
[----:B------:R-:W-:-:S01]  /*3010*/  FADD R223, RZ, R171 ;  /* 0x000000abffdf7221 */ /* 0x000fc20000000000 */
[----:B------:R0:W-:Y:S01]  /*3020*/  STL [R1], R227 ;  /* 0x000000e301007387 */ /* 0x0001e20000100800 */
[----:B------:R-:W-:-:S01]  /*3030*/  FADD R222, RZ, R172 ;  /* 0x000000acffde7221 */ /* 0x000fc20000000000 */
[----:B------:R-:W-:Y:S01]  /*3040*/  FADD R221, RZ, R173 ;  /* 0x000000adffdd7221 */ /* 0x000fe20000000000 */
[----:B------:R-:W-:-:S01]  /*3050*/  FADD R220, RZ, R174 ;  /* 0x000000aeffdc7221 */ /* 0x000fc20000000000 */
[----:B------:R-:W-:Y:S01]  /*3060*/  FADD R219, RZ, R175 ;  /* 0x000000afffdb7221 */ /* 0x000fe20000000000 */
[----:B------:R-:W-:-:S01]  /*3070*/  FADD R218, RZ, R176 ;  /* 0x000000b0ffda7221 */ /* 0x000fc20000000000 */
[----:B------:R-:W-:Y:S01]  /*3080*/  FADD R217, RZ, R177 ;  /* 0x000000b1ffd97221 */ /* 0x000fe20000000000 */
[----:B------:R-:W-:-:S01]  /*3090*/  FADD R216, RZ, R178 ;  /* 0x000000b2ffd87221 */ /* 0x000fc20000000000 */
[----:B------:R-:W-:Y:S01]  /*30a0*/  FADD R215, RZ, R179 ;  /* 0x000000b3ffd77221 */ /* 0x000fe20000000000 */
[----:B------:R-:W-:-:S01]  /*30b0*/  FADD R214, RZ, R180 ;  /* 0x000000b4ffd67221 */ /* 0x000fc20000000000 */
[----:B0-----:R-:W-:Y:S01]  /*30c0*/  FADD R227, RZ, R107 ;  /* 0x0000006bffe37221 */ /* 0x001fe20000000000 */
[----:B------:R-:W-:-:S01]  /*30d0*/  FADD R213, RZ, R181 ;  /* 0x000000b5ffd57221 */ /* 0x000fc20000000000 */
[----:B------:R-:W-:Y:S01]  /*30e0*/  FADD R212, RZ, R182 ;  /* 0x000000b6ffd47221 */ /* 0x000fe20000000000 */
[----:B------:R-:W-:-:S01]  /*30f0*/  FADD R211, RZ, R183 ;  /* 0x000000b7ffd37221 */ /* 0x000fc20000000000 */
[----:B------:R-:W-:Y:S01]  /*3100*/  FADD R210, RZ, R152 ;  /* 0x00000098ffd27221 */ /* 0x000fe20000000000 */
[----:B------:R0:W-:Y:S01]  /*3110*/  STL [R1+0x4], R227 ;  /* 0x000004e301007387 */ /* 0x0001e20000100800 */
        /* <DEDUP_REMOVED lines=56> */
[----:B------:R-:W-:-:S03]  /*34a0*/  UMOV UR6, URZ ;  /* 0x0000003f00067c82 */ /* 0x000fc60008000000 */
[----:B------:R0:W-:Y:S02]  /*34b0*/  STL [R1+0x14], R227 ;  /* 0x000014e301007387 */ /* 0x0001e40000100800 */
[----:B0-----:R-:W-:-:S05]  /*34c0*/  FADD R227, RZ, R112 ;  /* 0x00000070ffe37221 */ /* 0x001fca0000000000 */
        /* <DEDUP_REMOVED lines=175> */
.L_x_23:
[----:B------:R-:W-:-:S04]  /*3fc0*/  UIADD3 UR38, UR5, 0x1, URZ ;  /* 0x0000000105267890 */ /* 0x000fc8000fffe03f */
[----:B------:R-:W-:-:S04]  /*3fd0*/  UISETP.NE.AND UP0, UPT, UR38, 0x14, UPT ;  /* 0x000000142600788c */ /* 0x000fc8000bf05270 */
[----:B------:R-:W-:Y:S02]  /*3fe0*/  USEL UR16, URZ, 0x1, UP0 ;  /* 0x000000013f107887 */ /* 0x000fe40008000000 */
[----:B------:R-:W-:Y:S02]  /*3ff0*/  USEL UR38, UR38, URZ, UP0 ;  /* 0x0000003f26267287 */ /* 0x000fe40008000000 */
[----:B------:R-:W-:-:S06]  /*4000*/  ULOP3.LUT UR16, UR4, UR16, URZ, 0x3c, !UPT ;  /* 0x0000001004107292 */ /* 0x000fcc000f8e3c3f */
[----:B0-----:R-:W-:Y:S01]  /*4010*/  IMAD.U32 R227, RZ, RZ, UR16 ;  /* 0x00000010ffe37e24 */ /* 0x001fe2000f8e00ff */
[----:B------:R-:W-:-:S06]  /*4020*/  UMOV UR16, 0x1 ;  /* 0x0000000100107882 */ /* 0x000fcc0000000000 */
.L_x_18:
[----:B------:R-:W-:-:S04]  /*4030*/  UISETP.LT.AND UP0, UPT, UR11, 0x1, UPT ;  /* 0x000000010b00788c */ /* 0x000fc8000bf01270 */
[----:B------:R-:W-:-:S04]  /*4040*/  USEL UR17, UR11, 0x1, UP0 ;  /* 0x000000010b117887 */ /* 0x000fc80008000000 */
[----:B------:R-:W-:-:S04]  /*4050*/  UIADD3 UR17, UR11, -UR17, URZ ;  /* 0x800000110b117290 */ /* 0x000fc8000fffe03f */
[----:B------:R-:W-:-:S06]  /*4060*/  UISETP.GE.AND UP0, UPT, UR17, 0x1, UPT ;  /* 0x000000011100788c */ /* 0x000fcc000bf06270 */
[----:B------:R-:W-:-:S13]  /*4070*/  PLOP3.LUT P0, PT, PT, PT, UP0, 0x80, 0x0 ;  /* 0x000000000000781c */ /* 0x000fda0003f0f008 */
[----:B------:R-:W-:Y:S05]  /*4080*/  @!P0 BRA `(.L_x_24) ;  /* 0x0000001c00a48947 */ /* 0x000fea0003800000 */
[----:B------:R-:W-:Y:S01]  /*4090*/  IMAD.U32 R228, RZ, RZ, UR17 ;  /* 0x00000011ffe47e24 */ /* 0x000fe2000f8e00ff */
[----:B------:R-:W-:Y:S01]  /*40a0*/  UMOV UR39, UR5 ;  /* 0x0000000500277c82 */ /* 0x000fe20008000000 */
[----:B------:R-:W-:-:S05]  /*40b0*/  ULDC UR40, c[0x0][0x50c] ;  /* 0x0001430000287ab9 */ /* 0x000fca0000000800 */
.L_x_32:
[----:B------:R-:W-:-:S06]  /*40c0*/  UISETP.NE.AND UP0, UPT, UR10, 0x3, UPT ;  /* 0x000000030a00788c */ /* 0x000fcc000bf05270 */
[----:B------:R-:W-:-:S13]  /*40d0*/  PLOP3.LUT P1, PT, PT, PT, UP0, 0x80, 0x0 ;  /* 0x000000000000781c */ /* 0x000fda0003f2f008 */
[----:B-----5:R-:W-:Y:S05]  /*40e0*/  @!P1 BRA `(.L_x_25) ;  /* 0x0000000000049947 */ /* 0x020fea0003800000 */
[----:B------:R-:W-:Y:S01]  /*40f0*/  BPT.TRAP 0x1 ;  /* 0x000000040000795c */ /* 0x000fe20000300000 */
.L_x_25:
[----:B------:R-:W0:Y:S01]  /*4100*/  S2UR UR17, SR_CgaCtaId ;  /* 0x00000000001179c3 */ /* 0x000e220000008800 */
[----:B------:R-:W-:Y:S01]  /*4110*/  UMOV UR12, 0x400 ;  /* 0x00000400000c7882 */ /* 0x000fe20000000000 */
[----:B------:R-:W-:Y:S01]  /*4120*/  SHF.L.U32 R229, R227, 0x1f, RZ ;  /* 0x0000001fe3e57819 */ /* 0x000fe200000006ff */
[----:B0-----:R-:W-:-:S04]  /*4130*/  ULEA UR12, UR17, UR12, 0x18 ;  /* 0x0000000c110c7291 */ /* 0x001fc8000f8ec03f */
[----:B------:R-:W-:-:S09]  /*4140*/  ULEA UR17, UR38, UR12, 0x3 ;  /* 0x0000000c26117291 */ /* 0x000fd2000f8e183f */
[----:B------:R0:W2:Y:S01]  /*4150*/  SYNCS.PHASECHK.TRANS64.TRYWAIT P0, [UR17], R229 ;  /* 0x000000e5ff0075a7 */ /* 0x0000a20008000151 */
[----:B------:R-:W-:Y:S05]  /*4160*/  @!P1 BRA `(.L_x_26) ;  /* 0x0000000000049947 */ /* 0x000fea0003800000 */
[----:B------:R-:W-:Y:S01]  /*4170*/  BPT.TRAP 0x1 ;  /* 0x000000040000795c */ /* 0x000fe20000300000 */
.L_x_26:
[----:B--2---:R-:W-:Y:S05]  /*4180*/  @P0 BRA `(.L_x_27) ;  /* 0x0000000000080947 */ /* 0x004fea0003800000 */
[----:B------:R-:W2:Y:S02]  /*4190*/  SYNCS.PHASECHK.TRANS64.TRYWAIT P0, [UR17], R229 ;  /* 0x000000e5ff0075a7 */ /* 0x000ea40008000151 */
[----:B--2---:R-:W-:Y:S05]  /*41a0*/  @!P0 BRA `(.L_x_28) ;  /* 0x0000011c00448947 */ /* 0x004fea0003800000 */
.L_x_27:
[----:B------:R-:W-:Y:S01]  /*41b0*/  UIADD3 UR17, UR12, 0x1e200, URZ ;  /* 0x0001e2000c117890 */ /* 0x000fe2000fffe03f */
[----:B------:R-:W-:Y:S01]  /*41c0*/  WARPGROUP.ARRIVE ;  /* 0x00000000000079c5 */ /* 0x000fe20000000000 */
[----:B------:R-:W-:Y:S02]  /*41d0*/  UISETP.NE.AND UP0, UPT, UR15, URZ, UPT ;  /* 0x0000003f0f00728c */ /* 0x000fe4000bf05270 */
[----:B------:R-:W-:Y:S02]  /*41e0*/  USHF.R.U32.HI UR17, URZ, 0x4, UR17 ;  /* 0x000000043f117899 */ /* 0x000fe40008011611 */
[----:B------:R-:W-:Y:S02]  /*41f0*/  USEL UR16, UR16, URZ, !UP0 ;  /* 0x0000003f10107287 */ /* 0x000fe4000c000000 */
[----:B------:R-:W-:Y:S02]  /*4200*/  ULOP3.LUT UR17, UR17, 0x3fff, URZ, 0xc0, !UPT ;  /* 0x00003fff11117892 */ /* 0x000fe4000f8ec03f */
[----:B------:R-:W-:-:S02]  /*4210*/  ULOP3.LUT UR15, UR13, 0x10000, URZ, 0xfc, !UPT ;  /* 0x000100000d0f7892 */ /* 0x000fc4000f8efc3f */
[----:B------:R-:W-:Y:S02]  /*4220*/  ULOP3.LUT UR17, UR17, 0x10000, URZ, 0xfc, !UPT ;  /* 0x0001000011117892 */ /* 0x000fe4000f8efc3f */
[----:B------:R-:W-:Y:S02]  /*4230*/  UISETP.NE.U32.AND UP0, UPT, UR16, URZ, UPT ;  /* 0x0000003f1000728c */ /* 0x000fe4000bf05070 */
[----:B------:R-:W-:Y:S02]  /*4240*/  UIMAD UR18, UR38, 0x140, UR17 ;  /* 0x00000140261278a4 */ /* 0x000fe4000f8e0211 */
[----:B------:R-:W-:Y:S02]  /*4250*/  UIMAD UR15, UR38, 0x180, UR15 ;  /* 0x00000180260f78a4 */ /* 0x000fe4000f8e020f */
[----:B------:R-:W-:Y:S02]  /*4260*/  UIADD3 UR22, UR18, 0x40, URZ ;  /* 0x0000004012167890 */ /* 0x000fe4000fffe03f */
[----:B------:R-:W-:-:S02]  /*4270*/  UIADD3 UR26, UR18, 0x80, URZ ;  /* 0x00000080121a7890 */ /* 0x000fc4000fffe03f */
[----:B------:R-:W-:Y:S02]  /*4280*/  UIADD3 UR30, UR18, 0xc0, URZ ;  /* 0x000000c0121e7890 */ /* 0x000fe4000fffe03f */
[----:B------:R-:W-:Y:S01]  /*4290*/  UIADD3 UR34, UR18, 0x100, URZ ;  /* 0x0000010012227890 */ /* 0x000fe2000fffe03f */
[----:B------:R-:W-:Y:S01]  /*42a0*/  UMOV UR16, UR15 ;  /* 0x0000000f00107c82 */ /* 0x000fe20008000000 */
[----:B------:R-:W-:Y:S01]  /*42b0*/  UMOV UR17, 0xc0000010 ;  /* 0xc000001000117882 */ /* 0x000fe20000000000 */
[----:B------:R-:W-:Y:S01]  /*42c0*/  UMOV UR19, 0xc0000010 ;  /* 0xc000001000137882 */ /* 0x000fe20000000000 */
[----:B------:R-:W-:Y:S01]  /*42d0*/  UIADD3 UR15, UR15, 0x100, URZ ;  /* 0x000001000f0f7890 */ /* 0x000fe2000fffe03f */
[----:B------:R-:W-:Y:S01]  /*42e0*/  QGMMA.64x32x32.F32.E4M3.E4M3 R168, gdesc[UR16], R168, UP0 ;  /* 0x0060000010a879f3 */ /* 0x000fe2000bf008a8 */
[----:B------:R-:W-:Y:S01]  /*42f0*/  UMOV UR20, UR16 ;  /* 0x0000001000147c82 */ /* 0x000fe20008000000 */
[----:B------:R-:W-:Y:S01]  /*4300*/  UMOV UR21, UR17 ;  /* 0x0000001100157c82 */ /* 0x000fe20008000000 */
[----:B------:R-:W-:Y:S01]  /*4310*/  UMOV UR23, 0xc0000010 ;  /* 0xc000001000177882 */ /* 0x000fe20000000000 */
[----:B------:R-:W-:Y:S01]  /*4320*/  UMOV UR24, UR16 ;  /* 0x0000001000187c82 */ /* 0x000fe20008000000 */
[----:B------:R-:W-:Y:S01]  /*4330*/  UMOV UR25, UR17 ;  /* 0x0000001100197c82 */ /* 0x000fe20008000000 */
[----:B------:R-:W-:Y:S01]  /*4340*/  UMOV UR27, 0xc0000010 ;  /* 0xc0000010001b7882 */ /* 0x000fe20000000000 */
[----:B------:R-:W-:Y:S01]  /*4350*/  QGMMA.64x32x32.F32.E4M3.E4M3 R136, gdesc[UR20], R136, UP0 ;  /* 0x00600000148879f3 */ /* 0x000fe2000bf00888 */
        /* <DEDUP_REMOVED lines=8> */
[----:B------:R-:W-:-:S03]  /*43e0*/  UIADD3 UR6, UR6, 0x1, URZ ;  /* 0x0000000106067890 */ /* 0x000fc6000fffe03f */
[----:B------:R-:W-:Y:S01]  /*43f0*/  QGMMA.64x32x32.F32.E4M3.E4M3 R40, gdesc[UR32], R40, UP0 ;  /* 0x00600000202879f3 */ /* 0x000fe2000bf00828 */
[----:B------:R-:W-:Y:S01]  /*4400*/  UMOV UR32, UR15 ;  /* 0x0000000f00207c82 */ /* 0x000fe20008000000 */
[----:B------:R-:W-:Y:S01]  /*4410*/  UMOV UR33, 0xc0000010 ;  /* 0xc000001000217882 */ /* 0x000fe20000000000 */
[----:B------:R-:W-:Y:S01]  /*4420*/  UMOV UR28, UR32 ;  /* 0x00000020001c7c82 */ /* 0x000fe20008000000 */
[----:B------:R-:W-:Y:S01]  /*4430*/  UMOV UR29, UR33 ;  /* 0x00000021001d7c82 */ /* 0x000fe20008000000 */
[----:B------:R-:W-:Y:S01]  /*4440*/  QGMMA.64x32x32.F32.E4M3.E4M3 R24, gdesc[UR32], R24, UP0 ;  /* 0x00600000201879f3 */ /* 0x000fe2000bf00818 */
[----:B------:R-:W-:Y:S01]  /*4450*/  UMOV UR24, UR32 ;  /* 0x0000002000187c82 */ /* 0x000fe20008000000 */
[----:B------:R-:W-:Y:S01]  /*4460*/  UMOV UR25, UR33 ;  /* 0x0000002100197c82 */ /* 0x000fe20008000000 */
[----:B------:R-:W-:Y:S01]  /*4470*/  UMOV UR20, UR32 ;  /* 0x0000002000147c82 */ /* 0x000fe20008000000 */
[----:B------:R-:W-:Y:S01]  /*4480*/  QGMMA.64x32x32.F32.E4M3.E4M3 R56, gdesc[UR28], R56, UP0 ;  /* 0x006000001c3879f3 */ /* 0x000fe2000bf00838 */
[----:B------:R-:W-:Y:S01]  /*4490*/  UMOV UR21, UR33 ;  /* 0x0000002100157c82 */ /* 0x000fe20008000000 */
[----:B------:R-:W-:Y:S01]  /*44a0*/  UMOV UR16, UR32 ;  /* 0x0000002000107c82 */ /* 0x000fe20008000000 */
[----:B------:R-:W-:Y:S01]  /*44b0*/  UMOV UR17, UR33 ;  /* 0x0000002100117c82 */ /* 0x000fe20008000000 */
[----:B------:R-:W-:Y:S04]  /*44c0*/  QGMMA.64x32x32.F32.E4M3.E4M3 R88, gdesc[UR24], R88, UP0 ;  /* 0x00600000185879f3 */ /* 0x000fe8000bf00858 */
[----:B------:R-:W-:Y:S04]  /*44d0*/  QGMMA.64x32x32.F32.E4M3.E4M3 R120, gdesc[UR20], R120, UP0 ;  /* 0x00600000147879f3 */ /* 0x000fe8000bf00878 */
[----:B------:R-:W-:Y:S01]  /*44e0*/  QGMMA.64x32x32.F32.E4M3.E4M3 R152, gdesc[UR16], R152, UP0, gsb0 ;  /* 0x00600000109879f3 */ /* 0x000fe2000b800898 */
[----:B------:R-:W-:-:S04]  /*44f0*/  UISETP.NE.AND UP0, UPT, UR6, UR40, UPT ;  /* 0x000000280600728c */ /* 0x000fc8000bf05270 */
[----:B------:R-:W-:-:S06]  /*4500*/  USEL UR15, URZ, 0x1, UP0 ;  /* 0x000000013f0f7887 */ /* 0x000fcc0008000000 */
[----:B------:R-:W-:Y:S01]  /*4510*/  ISETP.NE.AND P0, PT, RZ, UR15, PT ;  /* 0x0000000fff007c0c */ /* 0x000fe2000bf05270 */
[----:B------:R-:W-:-:S12]  /*4520*/  WARPGROUP.DEPBAR.LE gsb0, 0x1 ;  /* 0x00008000000079c5 */ /* 0x000fd80000010100 */
[----:B------:R-:W-:Y:S05]  /*4530*/  @!P0 BRA `(.L_x_29) ;  /* 0x0000001800008947 */ /* 0x000fea0003800000 */
[----:B------:R-:W-:Y:S02]  /*4540*/  WARPGROUP.DEPBAR.LE gsb0, 0x0 ;  /* 0x00008000000079c5 */ /* 0x000fe40000010000 */
[----:B------:R-:W-:-:S01]  /*4550*/  FADD R226, R168, R226 ;  /* 0x000000e2a8e27221 */ /* 0x000fc20000000000 */
[----:B------:R-:W-:Y:S01]  /*4560*/  FADD R225, R169, R225 ;  /* 0x000000e1a9e17221 */ /* 0x000fe20000000000 */
[----:B------:R2:W-:Y:S01]  /*4570*/  STL [R1+0x190], R227 ;  /* 0x000190e301007387 */ /* 0x0005e20000100800 */
[----:B------:R-:W-:-:S01]  /*4580*/  FADD R224, R170, R224 ;  /* 0x000000e0aae07221 */ /* 0x000fc20000000000 */
[----:B------:R-:W-:Y:S01]  /*4590*/  FADD R223, R171, R223 ;  /* 0x000000dfabdf7221 */ /* 0x000fe20000000000 */
[----:B------:R-:W-:-:S01]  /*45a0*/  FADD R222, R172, R222 ;  /* 0x000000deacde7221 */ /* 0x000fc20000000000 */
[----:B------:R-:W-:Y:S01]  /*45b0*/  FADD R221, R173, R221 ;  /* 0x000000ddaddd7221 */ /* 0x000fe20000000000 */
[----:B--2---:R-:W2:Y:S04]  /*45c0*/  LDL.LU R227, [R1+0x20] ;  /* 0x0000200001e37983 */ /* 0x004ea80000300800 */
[----:B------:R0:W-:Y:S01]  /*45d0*/  STL [R1+0x194], R226 ;  /* 0x000194e201007387 */ /* 0x0001e20000100800 */
[----:B------:R-:W-:-:S01]  /*45e0*/  FADD R220, R174, R220 ;  /* 0x000000dcaedc7221 */ /* 0x000fc20000000000 */
[----:B------:R-:W-:-:S02]  /*45f0*/  FADD R219, R175, R219 ;  /* 0x000000dbafdb7221 */ /* 0x000fc40000000000 */
[----:B0-----:R-:W3:Y:S04]  /*4600*/  LDL.LU R226, [R1+0x1c] ;  /* 0x00001c0001e27983 */ /* 0x001ee80000300800 */
[----:B------:R0:W-:Y:S04]  /*4610*/  STL [R1+0x198], R225 ;  /* 0x000198e101007387 */ /* 0x0001e80000100800 */
[----:B0-----:R-:W4:Y:S04]  /*4620*/  LDL.LU R225, [R1+0x18] ;  /* 0x0000180001e17983 */ /* 0x001f280000300800 */
        /* <DEDUP_REMOVED lines=11> */
[----:B0-----:R-:W4:Y:S01]  /*46e0*/  LDL.LU R219, [R1] ;  /* 0x0000000001db7983 */ /* 0x001f220000300800 */
[----:B------:R-:W-:-:S01]  /*46f0*/  FADD R218, R176, R218 ;  /* 0x000000dab0da7221 */ /* 0x000fc20000000000 */
[----:B------:R-:W-:Y:S01]  /*4700*/  FADD R217, R177, R217 ;  /* 0x000000d9b1d97221 */ /* 0x000fe20000000000 */
[----:B------:R-:W-:-:S01]  /*4710*/  FADD R216, R178, R216 ;  /* 0x000000d8b2d87221 */ /* 0x000fc20000000000 */
[----:B------:R-:W-:Y:S01]  /*4720*/  FADD R215, R179, R215 ;  /* 0x000000d7b3d77221 */ /* 0x000fe20000000000 */
[----:B------:R-:W-:-:S01]  /*4730*/  FADD R214, R180, R214 ;  /* 0x000000d6b4d67221 */ /* 0x000fc20000000000 */
[----:B------:R-:W-:Y:S01]  /*4740*/  STL [R1+0x1b4], R218 ;  /* 0x0001b4da01007387 */ /* 0x000fe20000100800 */
        /* <DEDUP_REMOVED lines=59> */
[----:B-----5:R-:W-:Y:S01]  /*4b00*/  FADD R0, R105, R0 ;  /* 0x0000000069007221 */ /* 0x020fe20000000000 */
[----:B--2---:R-:W-:-:S01]  /*4b10*/  FADD R227, R114, R227 ;  /* 0x000000e372e37221 */ /* 0x004fc20000000000 */
[----:B---3--:R-:W-:Y:S01]  /*4b20*/  FADD R226, R113, R226 ;  /* 0x000000e271e27221 */ /* 0x008fe20000000000 */
[----:B----4-:R-:W-:-:S01]  /*4b30*/  FADD R225, R112, R225 ;  /* 0x000000e170e17221 */ /* 0x010fc20000000000 */
[----:B------:R-:W-:Y:S01]  /*4b40*/  FADD R224, R111, R224 ;  /* 0x000000e06fe07221 */ /* 0x000fe20000000000 */
[----:B------:R-:W-:-:S01]  /*4b50*/  FADD R223, R110, R223 ;  /* 0x000000df6edf7221 */ /* 0x000fc20000000000 */
[----:B------:R-:W-:Y:S01]  /*4b60*/  FADD R222, R109, R222 ;  /* 0x000000de6dde7221 */ /* 0x000fe20000000000 */
[----:B------:R-:W-:-:S01]  /*4b70*/  FADD R221, R108, R221 ;  /* 0x000000dd6cdd7221 */ /* 0x000fc20000000000 */
[----:B------:R-:W-:Y:S01]  /*4b80*/  FADD R220, R107, R220 ;  /* 0x000000dc6bdc7221 */ /* 0x000fe20000000000 */
[----:B------:R-:W-:-:S05]  /*4b90*/  FADD R219, R106, R219 ;  /* 0x000000db6adb7221 */ /* 0x000fca0000000000 */
[----:B------:R-:W-:Y:S04]  /*4ba0*/  STL [R1], R219 ;  /* 0x000000db01007387 */ /* 0x000fe80000100800 */
[----:B------:R-:W-:Y:S04]  /*4bb0*/  STL [R1+0x4], R220 ;  /* 0x000004dc01007387 */ /* 0x000fe80000100800 */
[----:B------:R-:W-:Y:S04]  /*4bc0*/  STL [R1+0x8], R221 ;  /* 0x000008dd01007387 */ /* 0x000fe80000100800 */
[----:B------:R-:W-:Y:S04]  /*4bd0*/  STL [R1+0xc], R222 ;  /* 0x00000cde01007387 */ /* 0x000fe80000100800 */
[----:B------:R-:W-:Y:S04]  /*4be0*/  STL [R1+0x10], R223 ;  /* 0x000010df01007387 */ /* 0x000fe80000100800 */
[----:B------:R-:W-:Y:S04]  /*4bf0*/  STL [R1+0x14], R224 ;  /* 0x000014e001007387 */ /* 0x000fe80000100800 */
[----:B------:R0:W-:Y:S04]  /*4c00*/  STL [R1+0x20], R227 ;  /* 0x000020e301007387 */ /* 0x0001e80000100800 */
[----:B------:R-:W-:Y:S04]  /*4c10*/  STL [R1+0x18], R225 ;  /* 0x000018e101007387 */ /* 0x000fe80000100800 */
[----:B0-----:R-:W2:Y:S04]  /*4c20*/  LDL.LU R227, [R1+0x24] ;  /* 0x0000240001e37983 */ /* 0x001ea80000300800 */
[----:B------:R0:W-:Y:S04]  /*4c30*/  STL [R1+0x1c], R226 ;  /* 0x00001ce201007387 */ /* 0x0001e80000100800 */
[----:B0-----:R-:W3:Y:S04]  /*4c40*/  LDL.LU R226, [R1+0x28] ;  /* 0x0000280001e27983 */ /* 0x001ee80000300800 */
[----:B------:R-:W4:Y:S04]  /*4c50*/  LDL.LU R225, [R1+0x2c] ;  /* 0x00002c0001e17983 */ /* 0x000f280000300800 */
        /* <DEDUP_REMOVED lines=13> */
[----:B------:R-:W4:Y:S01]  /*4d30*/  LDL.LU R211, [R1+0x64] ;  /* 0x0000640001d37983 */ /* 0x000f220000300800 */
[----:B--2---:R-:W-:-:S05]  /*4d40*/  FADD R227, R115, R227 ;  /* 0x000000e373e37221 */ /* 0x004fca0000000000 */
[----:B------:R0:W-:Y:S01]  /*4d50*/  STL [R1+0x24], R227 ;  /* 0x000024e301007387 */ /* 0x0001e20000100800 */
[----:B---3--:R-:W-:-:S01]  /*4d60*/  FADD R226, R116, R226 ;  /* 0x000000e274e27221 */ /* 0x008fc20000000000 */
[----:B----4-:R-:W-:-:S04]  /*4d70*/  FADD R225, R117, R225 ;  /* 0x000000e175e17221 */ /* 0x010fc80000000000 */
[----:B------:R2:W-:Y:S01]  /*4d80*/  STL [R1+0x28], R226 ;  /* 0x000028e201007387 */ /* 0x0005e20000100800 */
[----:B------:R-:W-:-:S03]  /*4d90*/  FADD R224, R118, R224 ;  /* 0x000000e076e07221 */ /* 0x000fc60000000000 */
        /* <DEDUP_REMOVED lines=24> */
[----:B0-----:R-:W4:Y:S01]  /*4f20*/  LDL.LU R227, [R1+0x68] ;  /* 0x0000680001e37983 */ /* 0x001f220000300800 */
[----:B------:R-:W-:-:S03]  /*4f30*/  FADD R211, R99, R211 ;  /* 0x000000d363d37221 */ /* 0x000fc60000000000 */
[----:B------:R0:W-:Y:S04]  /*4f40*/  STL [R1+0x5c], R213 ;  /* 0x00005cd501007387 */ /* 0x0001e80000100800 */
[----:B--2---:R-:W2:Y:S04]  /*4f50*/  LDL.LU R226, [R1+0x6c] ;  /* 0x00006c0001e27983 */ /* 0x004ea80000300800 */
[----:B------:R0:W-:Y:S04]  /*4f60*/  STL [R1+0x60], R212 ;  /* 0x000060d401007387 */ /* 0x0001e80000100800 */
[----:B---3--:R-:W3:Y:S04]  /*4f70*/  LDL.LU R225, [R1+0x70] ;  /* 0x0000700001e17983 */ /* 0x008ee80000300800 */
[----:B------:R0:W-:Y:S04]  /*4f80*/  STL [R1+0x64], R211 ;  /* 0x000064d301007387 */ /* 0x0001e80000100800 */
[----:B----4-:R-:W4:Y:S04]  /*4f90*/  LDL.LU R224, [R1+0x74] ;  /* 0x0000740001e07983 */ /* 0x010f280000300800 */
[----:B-1----:R-:W4:Y:S04]  /*4fa0*/  LDL.LU R223, [R1+0x78] ;  /* 0x0000780001df7983 */ /* 0x002f280000300800 */
        /* <DEDUP_REMOVED lines=9> */
[----:B0-----:R-:W4:Y:S04]  /*5040*/  LDL.LU R213, [R1+0xa0] ;  /* 0x0000a00001d57983 */ /* 0x001f280000300800 */
[----:B------:R-:W4:Y:S04]  /*5050*/  LDL.LU R212, [R1+0xa4] ;  /* 0x0000a40001d47983 */ /* 0x000f280000300800 */
[----:B------:R-:W4:Y:S01]  /*5060*/  LDL.LU R211, [R1+0xa8] ;  /* 0x0000a80001d37983 */ /* 0x000f220000300800 */
[----:B------:R-:W-:-:S01]  /*5070*/  FADD R227, R100, R227 ;  /* 0x000000e364e37221 */ /* 0x000fc20000000000 */
[----:B--2---:R-:W-:-:S04]  /*5080*/  FADD R226, R101, R226 ;  /* 0x000000e265e27221 */ /* 0x004fc80000000000 */
[----:B------:R0:W-:Y:S01]  /*5090*/  STL [R1+0x68], R227 ;  /* 0x000068e301007387 */ /* 0x0001e20000100800 */
[----:B---3--:R-:W-:-:S03]  /*50a0*/  FADD R225, R102, R225 ;  /* 0x000000e166e17221 */ /* 0x008fc60000000000 */
[----:B------:R1:W-:Y:S01]  /*50b0*/  STL [R1+0x6c], R226 ;  /* 0x00006ce201007387 */ /* 0x0003e20000100800 */
[----:B----4-:R-:W-:-:S03]  /*50c0*/  FADD R224, R103, R224 ;  /* 0x000000e067e07221 */ /* 0x010fc60000000000 */
        /* <DEDUP_REMOVED lines=27> */
[----:B-1----:R-:W4:Y:S04]  /*5280*/  LDL.LU R226, [R1+0xb0] ;  /* 0x0000b00001e27983 */ /* 0x002f280000300800 */
[----:B------:R1:W-:Y:S04]  /*5290*/  STL [R1+0xa4], R212 ;  /* 0x0000a4d401007387 */ /* 0x0003e80000100800 */
[----:B--2---:R-:W2:Y:S04]  /*52a0*/  LDL.LU R225, [R1+0xb4] ;  /* 0x0000b40001e17983 */ /* 0x004ea80000300800 */
[----:B------:R1:W-:Y:S04]  /*52b0*/  STL [R1+0xa8], R211 ;  /* 0x0000a8d301007387 */ /* 0x0003e80000100800 */
[----:B---3--:R-:W3:Y:S04]  /*52c0*/  LDL.LU R224, [R1+0xb8] ;  /* 0x0000b80001e07983 */ /* 0x008ee80000300800 */
[----:B----4-:R-:W4:Y:S04]  /*52d0*/  LDL.LU R223, [R1+0xbc] ;  /* 0x0000bc0001df7983 */ /* 0x010f280000300800 */
        /* <DEDUP_REMOVED lines=10> */
[----:B-1----:R-:W4:Y:S04]  /*5380*/  LDL.LU R212, [R1+0xe8] ;  /* 0x0000e80001d47983 */ /* 0x002f280000300800 */
[----:B------:R-:W4:Y:S01]  /*5390*/  LDL.LU R211, [R1+0xec] ;  /* 0x0000ec0001d37983 */ /* 0x000f220000300800 */
[----:B------:R-:W-:-:S01]  /*53a0*/  FADD R227, R85, R227 ;  /* 0x000000e355e37221 */ /* 0x000fc20000000000 */
[----:B------:R-:W-:-:S04]  /*53b0*/  FADD R226, R86, R226 ;  /* 0x000000e256e27221 */ /* 0x000fc80000000000 */
[----:B------:R0:W-:Y:S01]  /*53c0*/  STL [R1+0xac], R227 ;  /* 0x0000ace301007387 */ /* 0x0001e20000100800 */
[----:B--2---:R-:W-:-:S03]  /*53d0*/  FADD R225, R87, R225 ;  /* 0x000000e157e17221 */ /* 0x004fc60000000000 */
        /* <DEDUP_REMOVED lines=49> */
[----:B------:R-:W-:Y:S01]  /*56f0*/  STL [R1+0xf0], R227 ;  /* 0x0000f0e301007387 */ /* 0x000fe20000100800 */
[----:B--2---:R-:W-:-:S03]  /*5700*/  FADD R225, R40, R225 ;  /* 0x000000e128e17221 */ /* 0x004fc60000000000 */
[----:B------:R-:W-:Y:S01]  /*5710*/  STL [R1+0xf4], R226 ;  /* 0x0000f4e201007387 */ /* 0x000fe20000100800 */
[----:B---3--:R-:W-:-:S03]  /*5720*/  FADD R224, R41, R224 ;  /* 0x000000e029e07221 */ /* 0x008fc60000000000 */
[----:B------:R-:W-:Y:S01]  /*5730*/  STL [R1+0xf8], R225 ;  /* 0x0000f8e101007387 */ /* 0x000fe20000100800 */
[----:B----4-:R-:W-:-:S03]  /*5740*/  FADD R223, R42, R223 ;  /* 0x000000df2adf7221 */ /* 0x010fc60000000000 */
[----:B------:R-:W-:Y:S01]  /*5750*/  STL [R1+0xfc], R224 ;  /* 0x0000fce001007387 */ /* 0x000fe20000100800 */
[----:B------:R-:W-:-:S03]  /*5760*/  FADD R222, R43, R222 ;  /* 0x000000de2bde7221 */ /* 0x000fc60000000000 */
        /* <DEDUP_REMOVED lines=19> */
[----:B------:R-:W-:-:S01]  /*58a0*/  FADD R212, R53, R212 ;  /* 0x000000d435d47221 */ /* 0x000fc20000000000 */
[----:B------:R-:W-:-:S05]  /*58b0*/  FADD R211, R54, R211 ;  /* 0x000000d336d37221 */ /* 0x000fca0000000000 */
        /* <DEDUP_REMOVED lines=22> */
[----:B---3--:R-:W-:-:S03]  /*5a20*/  FADD R212, R24, R212 ;  /* 0x000000d418d47221 */ /* 0x008fc60000000000 */
[----:B0-----:R2:W5:Y:S01]  /*5a30*/  LDL.LU R211, [R1+0x1d0] ;  /* 0x0001d00001d37983 */ /* 0x0015620000300800 */
[----:B----4-:R-:W-:-:S03]  /*5a40*/  FADD R213, R25, R213 ;  /* 0x000000d519d57221 */ /* 0x010fc60000000000 */
[----:B------:R0:W-:Y:S01]  /*5a50*/  STL [R1+0x138], R212 ;  /* 0x000138d401007387 */ /* 0x0001e20000100800 */
[----:B------:R-:W-:-:S01]  /*5a60*/  FADD R214, R26, R214 ;  /* 0x000000d61ad67221 */ /* 0x000fc20000000000 */
[----:B------:R-:W-:Y:S02]  /*5a70*/  FADD R215, R27, R215 ;  /* 0x000000d71bd77221 */ /* 0x000fe40000000000 */
[----:B0-----:R2:W5:Y:S01]  /*5a80*/  LDL.LU R212, [R1+0x1cc] ;  /* 0x0001cc0001d47983 */ /* 0x0015620000300800 */
[----:B------:R-:W-:-:S03]  /*5a90*/  FADD R216, R28, R216 ;  /* 0x000000d81cd87221 */ /* 0x000fc60000000000 */
[----:B------:R0:W-:Y:S01]  /*5aa0*/  STL [R1+0x13c], R213 ;  /* 0x00013cd501007387 */ /* 0x0001e20000100800 */
[----:B------:R-:W-:-:S01]  /*5ab0*/  FADD R217, R29, R217 ;  /* 0x000000d91dd97221 */ /* 0x000fc20000000000 */
[----:B------:R-:W-:Y:S02]  /*5ac0*/  FADD R218, R30, R218 ;  /* 0x000000da1eda7221 */ /* 0x000fe40000000000 */
[----:B0-----:R2:W5:Y:S04]  /*5ad0*/  LDL.LU R213, [R1+0x1c8] ;  /* 0x0001c80001d57983 */ /* 0x0015680000300800 */
[----:B------:R0:W-:Y:S01]  /*5ae0*/  STL [R1+0x140], R214 ;  /* 0x000140d601007387 */ /* 0x0001e20000100800 */
[----:B------:R-:W-:-:S01]  /*5af0*/  FADD R219, R31, R219 ;  /* 0x000000db1fdb7221 */ /* 0x000fc20000000000 */
[----:B------:R-:W-:-:S02]  /*5b00*/  FADD R220, R32, R220 ;  /* 0x000000dc20dc7221 */ /* 0x000fc40000000000 */
[----:B0-----:R2:W5:Y:S04]  /*5b10*/  LDL.LU R214, [R1+0x1c4] ;  /* 0x0001c40001d67983 */ /* 0x0015680000300800 */
[----:B------:R0:W-:Y:S01]  /*5b20*/  STL [R1+0x144], R215 ;  /* 0x000144d701007387 */ /* 0x0001e20000100800 */
[----:B------:R-:W-:-:S01]  /*5b30*/  FADD R221, R33, R221 ;  /* 0x000000dd21dd7221 */ /* 0x000fc20000000000 */
[----:B------:R-:W-:Y:S02]  /*5b40*/  FADD R222, R34, R222 ;  /* 0x000000de22de7221 */ /* 0x000fe40000000000 */
[----:B0-----:R2:W5:Y:S04]  /*5b50*/  LDL.LU R215, [R1+0x1c0] ;  /* 0x0001c00001d77983 */ /* 0x0015680000300800 */
[----:B------:R0:W-:Y:S01]  /*5b60*/  STL [R1+0x148], R216 ;  /* 0x000148d801007387 */ /* 0x0001e20000100800 */
[----:B------:R-:W-:-:S03]  /*5b70*/  FADD R223, R35, R223 ;  /* 0x000000df23df7221 */ /* 0x000fc60000000000 */
        /* <DEDUP_REMOVED lines=13> */
[----:B------:R0:W-:Y:S04]  /*5c50*/  STL [R1+0x15c], R221 ;  /* 0x00015cdd01007387 */ /* 0x0001e80000100800 */
        /* <DEDUP_REMOVED lines=12> */
[----:B0-----:R2:W5:Y:S01]  /*5d20*/  LDL.LU R227, [R1+0x190] ;  /* 0x0001900001e37983 */ /* 0x0015620000300800 */
[----:B------:R-:W-:-:S05]  /*5d30*/  UMOV UR6, URZ ;  /* 0x0000003f00067c82 */ /* 0x000fca0008000000 */
.L_x_29:
[----:B------:R-:W-:Y:S05]  /*5d40*/  @!P1 BRA `(.L_x_30) ;  /* 0x0000000000049947 */ /* 0x000fea0003800000 */
[----:B------:R-:W-:Y:S01]  /*5d50*/  BPT.TRAP 0x1 ;  /* 0x000000040000795c */ /* 0x000fe20000300000 */
.L_x_30:
[----:B------:R0:W-:Y:S04]  /*5d60*/  STL [R1+0x194], R2 ;  /* 0x0001940201007387 */ /* 0x0001e80000100800 */
[----:B0-----:R-:W2:Y:S04]  /*5d70*/  LDL R2, [R1+0x178] ;  /* 0x0001780001027983 */ /* 0x001ea80000100800 */
[----:B-----5:R0:W-:Y:S04]  /*5d80*/  STL [R1+0x190], R0 ;  /* 0x0001900001007387 */ /* 0x0201e80000100800 */
[----:B0-----:R-:W3:Y:S01]  /*5d90*/  LDL R0, [R1+0x17c] ;  /* 0x00017c0001007983 */ /* 0x001ee20000100800 */
[----:B------:R-:W-:Y:S01]  /*5da0*/  IMAD.U32 R229, RZ, RZ, UR39 ;  /* 0x00000027ffe57e24 */ /* 0x000fe2000f8e00ff */
[----:B--2---:R-:W-:-:S02]  /*5db0*/  ISETP.NE.AND P0, PT, R2, RZ, PT ;  /* 0x000000ff0200720c */ /* 0x004fc40003f05270 */
[----:B------:R0:W5:Y:S11]  /*5dc0*/  LDL.LU R2, [R1+0x194] ;  /* 0x0001940001027983 */ /* 0x0001760000300800 */
[----:B------:R-:W-:-:S05]  /*5dd0*/  @P0 LEA R229, R229, UR12, 0x3 ;  /* 0x0000000ce5e50c11 */ /* 0x000fca000f8e18ff */
[----:B------:R-:W-:-:S05]  /*5de0*/  @P0 VIADD R229, R229, 0xa0 ;  /* 0x000000a0e5e50836 */ /* 0x000fca0000000000 */
[----:B---3--:R-:W-:Y:S02]  /*5df0*/  @P0 PRMT R229, R0, 0x654, R229 ;  /* 0x0000065400e50816 */ /* 0x008fe400000000e5 */
[----:B------:R0:W5:Y:S01]  /*5e00*/  LDL.LU R0, [R1+0x190] ;  /* 0x0001900001007983 */ /* 0x0001620000300800 */
[----:B------:R-:W-:Y:S01]  /*5e10*/  UISETP.GT.U32.AND UP0, UPT, UR7, 0x1, UPT ;  /* 0x000000010700788c */ /* 0x000fe2000bf04070 */
[----:B------:R0:W-:Y:S05]  /*5e20*/  @P0 SYNCS.ARRIVE.TRANS64.RED.A1T0 RZ, [R229+URZ], RZ ;  /* 0x000000ffe5ff09a7 */ /* 0x0001ea000810043f */
[----:B------:R-:W-:-:S13]  /*5e30*/  PLOP3.LUT P0, PT, PT, PT, UP0, 0x80, 0x0 ;  /* 0x000000000000781c */ /* 0x000fda0003f0f008 */
[----:B0-----:R-:W-:Y:S05]  /*5e40*/  @P0 BRA `(.L_x_31) ;  /* 0x0000000000040947 */ /* 0x001fea0003800000 */
[----:B------:R-:W-:Y:S01]  /*5e50*/  BPT.TRAP 0x1 ;  /* 0x000000040000795c */ /* 0x000fe20000300000 */
.L_x_31:
[----:B------:R-:W-:Y:S01]  /*5e60*/  UIADD3 UR38, UR38, 0x1, URZ ;  /* 0x0000000126267890 */ /* 0x000fe2000fffe03f */
[C---:B------:R-:W-:Y:S01]  /*5e70*/  ISETP.GT.AND P0, PT, R228.reuse, 0x1, PT ;  /* 0x00000001e400780c */ /* 0x040fe20003f04270 */
[----:B------:R-:W-:Y:S01]  /*5e80*/  UIADD3 UR39, UR39, 0x1, URZ ;  /* 0x0000000127277890 */ /* 0x000fe2000fffe03f */
[----:B------:R-:W-:Y:S01]  /*5e90*/  VIADD R228, R228, 0xffffffff ;  /* 0xffffffffe4e47836 */ /* 0x000fe20000000000 */
[----:B------:R-:W-:Y:S02]  /*5ea0*/  UISETP.NE.AND UP0, UPT, UR38, 0x14, UPT ;  /* 0x000000142600788c */ /* 0x000fe4000bf05270 */
[----:B------:R-:W-:Y:S02]  /*5eb0*/  UISETP.NE.AND UP1, UPT, UR39, 0x14, UPT ;  /* 0x000000142700788c */ /* 0x000fe4000bf25270 */
[----:B------:R-:W-:Y:S02]  /*5ec0*/  USEL UR16, URZ, 0x1, UP0 ;  /* 0x000000013f107887 */ /* 0x000fe40008000000 */
[----:B------:R-:W-:-:S02]  /*5ed0*/  USEL UR38, UR38, URZ, UP0 ;  /* 0x0000003f26267287 */ /* 0x000fc40008000000 */
[----:B------:R-:W-:Y:S02]  /*5ee0*/  USEL UR39, UR39, URZ, UP1 ;  /* 0x0000003f27277287 */ /* 0x000fe40008800000 */
[----:B------:R-:W-:Y:S01]  /*5ef0*/  LOP3.LUT R227, R227, UR16, RZ, 0x3c, !PT ;  /* 0x00000010e3e37c12 */ /* 0x000fe2000f8e3cff */
[----:B------:R-:W-:Y:S01]  /*5f00*/  UMOV UR16, 0x1 ;  /* 0x0000000100107882 */ /* 0x000fe20000000000 */
[----:B------:R-:W-:Y:S08]  /*5f10*/  @P0 BRA `(.L_x_32) ;  /* 0xffffffe000680947 */ /* 0x000ff0000383ffff */
.L_x_24:
[----:B------:R-:W-:-:S04]  /*5f20*/  UISETP.NE.AND UP0, UPT, UR6, URZ, UPT ;  /* 0x0000003f0600728c */ /* 0x000fc8000bf05270 */
[----:B------:R-:W-:-:S06]  /*5f30*/  USEL UR6, URZ, 0x1, !UP0 ;  /* 0x000000013f067887 */ /* 0x000fcc000c000000 */
[----:B------:R-:W-:-:S13]  /*5f40*/  ISETP.NE.AND P0, PT, RZ, UR6, PT ;  /* 0x00000006ff007c0c */ /* 0x000fda000bf05270 */
[----:B------:R-:W-:Y:S05]  /*5f50*/  @!P0 BRA `(.L_x_33) ;  /* 0x0000001800648947 */ /* 0x000fea0003800000 */
[----:B------:R-:W2:Y:S01]  /*5f60*/  LDL.LU R227, [R1] ;  /* 0x0000000001e37983 */ /* 0x000ea20000300800 */
[----:B------:R-:W-:Y:S02]  /*5f70*/  WARPGROUP.DEPBAR.LE gsb0, 0x0 ;  /* 0x00008000000079c5 */ /* 0x000fe40000010000 */
[----:B------:R-:W-:Y:S01]  /*5f80*/  FADD R226, R168, R226 ;  /* 0x000000e2a8e27221 */ /* 0x000fe20000000000 */
[----:B------:R-:W-:Y:S01]  /*5f90*/  FADD R225, R169, R225 ;  /* 0x000000e1a9e17221 */ /* 0x000fe20000000000 */
[----:B------:R-:W-:Y:S01]  /*5fa0*/  FADD R224, R170, R224 ;  /* 0x000000e0aae07221 */ /* 0x000fe20000000000 */
[----:B------:R-:W-:Y:S01]  /*5fb0*/  FADD R223, R171, R223 ;  /* 0x000000dfabdf7221 */ /* 0x000fe20000000000 */
[----:B------:R-:W-:Y:S01]  /*5fc0*/  FADD R222, R172, R222 ;  /* 0x000000deacde7221 */ /* 0x000fe20000000000 */
[----:B------:R-:W-:Y:S01]  /*5fd0*/  STL [R1+0x190], R226 ;  /* 0x000190e201007387 */ /* 0x000fe20000100800 */
        /* <DEDUP_REMOVED lines=78> */
[----:B-----5:R-:W-:Y:S01]  /*64c0*/  FADD R2, R104, R2 ;  /* 0x0000000268027221 */ /* 0x020fe20000000000 */
[----:B------:R-:W-:Y:S01]  /*64d0*/  STL [R1+0x1e0], R206 ;  /* 0x0001e0ce01007387 */ /* 0x000fe20000100800 */
[----:B------:R-:W-:-:S03]  /*64e0*/  FADD R0, R105, R0 ;  /* 0x0000000069007221 */ /* 0x000fc60000000000 */
[----:B------:R-:W-:Y:S04]  /*64f0*/  STL [R1+0x1e4], R205 ;  /* 0x0001e4cd01007387 */ /* 0x000fe80000100800 */
[----:B------:R-:W-:Y:S04]  /*6500*/  STL [R1+0x1e8], R204 ;  /* 0x0001e8cc01007387 */ /* 0x000fe80000100800 */
[----:B------:R-:W-:Y:S04]  /*6510*/  STL [R1+0x1ec], R203 ;  /* 0x0001eccb01007387 */ /* 0x000fe80000100800 */
[----:B------:R-:W-:Y:S04]  /*6520*/  STL [R1+0x1f0], R202 ;  /* 0x0001f0ca01007387 */ /* 0x000fe80000100800 */
[----:B------:R-:W-:Y:S04]  /*6530*/  STL [R1+0x1f4], R201 ;  /* 0x0001f4c901007387 */ /* 0x000fe80000100800 */
[----:B------:R-:W-:Y:S04]  /*6540*/  STL [R1+0x1f8], R200 ;  /* 0x0001f8c801007387 */ /* 0x000fe80000100800 */
[----:B------:R-:W-:Y:S04]  /*6550*/  STL [R1+0x1fc], R199 ;  /* 0x0001fcc701007387 */ /* 0x000fe80000100800 */
[----:B------:R-:W-:Y:S04]  /*6560*/  STL [R1+0x200], R198 ;  /* 0x000200c601007387 */ /* 0x000fe80000100800 */
[----:B------:R0:W-:Y:S04]  /*6570*/  STL [R1+0x204], R197 ;  /* 0x000204c501007387 */ /* 0x0001e80000100800 */
[----:B0-----:R-:W3:Y:S04]  /*6580*/  LDL.LU R197, [R1+0x4] ;  /* 0x0000040001c57983 */ /* 0x001ee80000300800 */
[----:B------:R-:W4:Y:S04]  /*6590*/  LDL.LU R198, [R1+0x8] ;  /* 0x0000080001c67983 */ /* 0x000f280000300800 */
[----:B------:R-:W4:Y:S01]  /*65a0*/  LDL.LU R199, [R1+0xc] ;  /* 0x00000c0001c77983 */ /* 0x000f220000300800 */
[----:B--2---:R-:W-:-:S05]  /*65b0*/  FADD R227, R106, R227 ;  /* 0x000000e36ae37221 */ /* 0x004fca0000000000 */
[----:B------:R0:W-:Y:S04]  /*65c0*/  STL [R1], R227 ;  /* 0x000000e301007387 */ /* 0x0001e80000100800 */
[----:B------:R-:W2:Y:S04]  /*65d0*/  LDL.LU R200, [R1+0x10] ;  /* 0x0000100001c87983 */ /* 0x000ea80000300800 */
        /* <DEDUP_REMOVED lines=26> */
[----:B0-----:R-:W2:Y:S01]  /*6780*/  LDL.LU R227, [R1+0x7c] ;  /* 0x00007c0001e37983 */ /* 0x001ea20000300800 */
[----:B---3--:R-:W-:Y:S01]  /*6790*/  FADD R197, R107, R197 ;  /* 0x000000c56bc57221 */ /* 0x008fe20000000000 */
[----:B----4-:R-:W-:-:S04]  /*67a0*/  FADD R198, R108, R198 ;  /* 0x000000c66cc67221 */ /* 0x010fc80000000000 */
[----:B------:R0:W-:Y:S01]  /*67b0*/  STL [R1+0x4], R197 ;  /* 0x000004c501007387 */ /* 0x0001e20000100800 */
[----:B------:R-:W-:-:S03]  /*67c0*/  FADD R199, R109, R199 ;  /* 0x000000c76dc77221 */ /* 0x000fc60000000000 */
[----:B------:R3:W-:Y:S04]  /*67d0*/  STL [R1+0x8], R198 ;  /* 0x000008c601007387 */ /* 0x0007e80000100800 */
[----:B------:R4:W-:Y:S01]  /*67e0*/  STL [R1+0xc], R199 ;  /* 0x00000cc701007387 */ /* 0x0009e20000100800 */
[----:B--2---:R-:W-:Y:S01]  /*67f0*/  FADD R200, R110, R200 ;  /* 0x000000c86ec87221 */ /* 0x004fe20000000000 */
[----:B------:R-:W-:-:S04]  /*6800*/  FADD R201, R111, R201 ;  /* 0x000000c96fc97221 */ /* 0x000fc80000000000 */
        /* <DEDUP_REMOVED lines=50> */
[----:B0-----:R-:W2:Y:S01]  /*6b30*/  LDL.LU R197, [R1+0x80] ;  /* 0x0000800001c57983 */ /* 0x001ea20000300800 */
[----:B------:R-:W-:-:S03]  /*6b40*/  FADD R227, R73, R227 ;  /* 0x000000e349e37221 */ /* 0x000fc60000000000 */
[----:B------:R0:W-:Y:S04]  /*6b50*/  STL [R1+0x74], R225 ;  /* 0x000074e101007387 */ /* 0x0001e80000100800 */
[----:B---3--:R-:W3:Y:S04]  /*6b60*/  LDL.LU R198, [R1+0x84] ;  /* 0x0000840001c67983 */ /* 0x008ee80000300800 */
[----:B------:R0:W-:Y:S04]  /*6b70*/  STL [R1+0x78], R226 ;  /* 0x000078e201007387 */ /* 0x0001e80000100800 */
[----:B----4-:R-:W4:Y:S04]  /*6b80*/  LDL.LU R199, [R1+0x88] ;  /* 0x0000880001c77983 */ /* 0x010f280000300800 */
[----:B------:R0:W-:Y:S04]  /*6b90*/  STL [R1+0x7c], R227 ;  /* 0x00007ce301007387 */ /* 0x0001e80000100800 */
[----:B--2---:R-:W2:Y:S04]  /*6ba0*/  LDL.LU R200, [R1+0x8c] ;  /* 0x00008c0001c87983 */ /* 0x004ea80000300800 */
[----:B-1----:R-:W2:Y:S04]  /*6bb0*/  LDL.LU R201, [R1+0x90] ;  /* 0x0000900001c97983 */ /* 0x002ea80000300800 */
        /* <DEDUP_REMOVED lines=23> */
[----:B0-----:R-:W2:Y:S04]  /*6d30*/  LDL.LU R225, [R1+0xf0] ;  /* 0x0000f00001e17983 */ /* 0x001ea80000300800 */
[----:B------:R-:W2:Y:S04]  /*6d40*/  LDL.LU R226, [R1+0xf4] ;  /* 0x0000f40001e27983 */ /* 0x000ea80000300800 */
[----:B------:R-:W2:Y:S01]  /*6d50*/  LDL.LU R227, [R1+0xf8] ;  /* 0x0000f80001e37983 */ /* 0x000ea20000300800 */
[----:B------:R-:W-:Y:S01]  /*6d60*/  FADD R197, R74, R197 ;  /* 0x000000c54ac57221 */ /* 0x000fe20000000000 */
[----:B---3--:R-:W-:-:S04]  /*6d70*/  FADD R198, R75, R198 ;  /* 0x000000c64bc67221 */ /* 0x008fc80000000000 */
[----:B------:R0:W-:Y:S01]  /*6d80*/  STL [R1+0x80], R197 ;  /* 0x000080c501007387 */ /* 0x0001e20000100800 */
[----:B----4-:R-:W-:-:S03]  /*6d90*/  FADD R199, R76, R199 ;  /* 0x000000c74cc77221 */ /* 0x010fc60000000000 */
[----:B------:R1:W-:Y:S01]  /*6da0*/  STL [R1+0x84], R198 ;  /* 0x000084c601007387 */ /* 0x0003e20000100800 */
[----:B--2---:R-:W-:-:S03]  /*6db0*/  FADD R200, R77, R200 ;  /* 0x000000c84dc87221 */ /* 0x004fc60000000000 */
        /* <DEDUP_REMOVED lines=87> */
[----:B------:R-:W-:-:S05]  /*7330*/  FADD R197, R41, R197 ;  /* 0x000000c529c57221 */ /* 0x000fca0000000000 */
[----:B------:R0:W-:Y:S01]  /*7340*/  STL [R1+0xfc], R197 ;  /* 0x0000fcc501007387 */ /* 0x0001e20000100800 */
[----:B------:R-:W-:-:S03]  /*7350*/  FADD R198, R42, R198 ;  /* 0x000000c62ac67221 */ /* 0x000fc60000000000 */
[----:B0-----:R0:W5:Y:S01]  /*7360*/  LDL.LU R197, [R1+0x204] ;  /* 0x0002040001c57983 */ /* 0x0011620000300800 */
[----:B--2---:R-:W-:-:S03]  /*7370*/  FADD R199, R43, R199 ;  /* 0x000000c72bc77221 */ /* 0x004fc60000000000 */
[----:B------:R1:W-:Y:S01]  /*7380*/  STL [R1+0x100], R198 ;  /* 0x000100c601007387 */ /* 0x0003e20000100800 */
[----:B---3--:R-:W-:Y:S01]  /*7390*/  FADD R200, R44, R200 ;  /* 0x000000c82cc87221 */ /* 0x008fe20000000000 */
[----:B----4-:R-:W-:Y:S02]  /*73a0*/  FADD R201, R45, R201 ;  /* 0x000000c92dc97221 */ /* 0x010fe40000000000 */
[----:B-1----:R0:W5:Y:S01]  /*73b0*/  LDL.LU R198, [R1+0x200] ;  /* 0x0002000001c67983 */ /* 0x0021620000300800 */
[----:B------:R-:W-:-:S03]  /*73c0*/  FADD R202, R46, R202 ;  /* 0x000000ca2eca7221 */ /* 0x000fc60000000000 */
[----:B------:R1:W-:Y:S01]  /*73d0*/  STL [R1+0x104], R199 ;  /* 0x000104c701007387 */ /* 0x0003e20000100800 */
[----:B------:R-:W-:-:S03]  /*73e0*/  FADD R203, R47, R203 ;  /* 0x000000cb2fcb7221 */ /* 0x000fc60000000000 */
[----:B-1----:R0:W5:Y:S01]  /*73f0*/  LDL.LU R199, [R1+0x1fc] ;  /* 0x0001fc0001c77983 */ /* 0x0021620000300800 */
[----:B------:R-:W-:-:S03]  /*7400*/  FADD R204, R48, R204 ;  /* 0x000000cc30cc7221 */ /* 0x000fc60000000000 */
[----:B------:R1:W-:Y:S01]  /*7410*/  STL [R1+0x108], R200 ;  /* 0x000108c801007387 */ /* 0x0003e20000100800 */
[----:B------:R-:W-:Y:S01]  /*7420*/  FADD R205, R49, R205 ;  /* 0x000000cd31cd7221 */ /* 0x000fe20000000000 */
[----:B------:R-:W-:Y:S02]  /*7430*/  FADD R206, R50, R206 ;  /* 0x000000ce32ce7221 */ /* 0x000fe40000000000 */
[----:B-1----:R0:W5:Y:S04]  /*7440*/  LDL.LU R200, [R1+0x1f8] ;  /* 0x0001f80001c87983 */ /* 0x0021680000300800 */
[----:B------:R1:W-:Y:S01]  /*7450*/  STL [R1+0x10c], R201 ;  /* 0x00010cc901007387 */ /* 0x0003e20000100800 */
[----:B------:R-:W-:Y:S01]  /*7460*/  FADD R207, R51, R207 ;  /* 0x000000cf33cf7221 */ /* 0x000fe20000000000 */
[----:B------:R-:W-:-:S02]  /*7470*/  FADD R208, R52, R208 ;  /* 0x000000d034d07221 */ /* 0x000fc40000000000 */
[----:B-1----:R0:W5:Y:S04]  /*7480*/  LDL.LU R201, [R1+0x1f4] ;  /* 0x0001f40001c97983 */ /* 0x0021680000300800 */
[----:B------:R1:W-:Y:S01]  /*7490*/  STL [R1+0x110], R202 ;  /* 0x000110ca01007387 */ /* 0x0003e20000100800 */
[----:B------:R-:W-:-:S03]  /*74a0*/  FADD R209, R53, R209 ;  /* 0x000000d135d17221 */ /* 0x000fc60000000000 */
        /* <DEDUP_REMOVED lines=55> */
[----:B------:R1:W-:Y:S04]  /*7820*/  STL [R1+0x15c], R221 ;  /* 0x00015cdd01007387 */ /* 0x0003e80000100800 */
        /* <DEDUP_REMOVED lines=11> */
[----:B------:R0:W-:Y:S02]  /*78e0*/  STL [R1+0x174], R227 ;  /* 0x000174e301007387 */ /* 0x0001e40000100800 */
.L_x_33:
[----:B------:R-:W-:Y:S02]  /*78f0*/  WARPGROUP.DEPBAR.LE gsb0, 0x0 ;  /* 0x00008000000079c5 */ /* 0x000fe40000010000 */
[----:B------:R-:W2:Y:S02]  /*7900*/  LDC R24, c[0x0][0x28c] ;  /* 0x0000a300ff187b82 */ /* 0x000ea40000000800 */
[----:B--2---:R-:W-:-:S13]  /*7910*/  ISETP.GE.AND P0, PT, R24, 0x1, PT ;  /* 0x000000011800780c */ /* 0x004fda0003f06270 */
[----:B------:R-:W-:Y:S05]  /*7920*/  @!P0 BRA `(.L_x_34) ;  /* 0x0000000000648947 */ /* 0x000fea0003800000 */
[----:B------:R-:W-:-:S06]  /*7930*/  UISETP.NE.AND UP0, UPT, UR10, 0x3, UPT ;  /* 0x000000030a00788c */ /* 0x000fcc000bf05270 */
[----:B------:R-:W-:-:S13]  /*7940*/  PLOP3.LUT P0, PT, PT, PT, UP0, 0x80, 0x0 ;  /* 0x000000000000781c */ /* 0x000fda0003f0f008 */
[----:B------:R-:W-:Y:S05]  /*7950*/  @!P0 BRA `(.L_x_35) ;  /* 0x0000000000048947 */ /* 0x000fea0003800000 */
[----:B------:R-:W-:Y:S01]  /*7960*/  BPT.TRAP 0x1 ;  /* 0x000000040000795c */ /* 0x000fe20000300000 */
.L_x_35:
[----:B0-----:R-:W2:Y:S01]  /*7970*/  LDL R227, [R1+0x178] ;  /* 0x0001780001e37983 */ /* 0x001ea20000100800 */
[----:B------:R-:W-:Y:S01]  /*7980*/  BSSY B0, `(.L_x_36) ;  /* 0x000000f000007945 */ /* 0x000fe20003800000 */
[----:B--2---:R-:W-:-:S13]  /*7990*/  ISETP.NE.AND P0, PT, R227, RZ, PT ;  /* 0x000000ffe300720c */ /* 0x004fda0003f05270 */
[----:B------:R-:W-:Y:S05]  /*79a0*/  @!P0 BRA `(.L_x_37) ;  /* 0x0000000000308947 */ /* 0x000fea0003800000 */
[----:B------:R-:W2:Y:S01]  /*79b0*/  LDL R227, [R1+0x17c] ;  /* 0x00017c0001e37983 */ /* 0x000ea20000100800 */
[----:B------:R-:W-:-:S04]  /*79c0*/  UISETP.LT.AND UP0, UPT, UR11, 0x1, UPT ;  /* 0x000000010b00788c */ /* 0x000fc8000bf01270 */
[----:B------:R-:W-:-:S04]  /*79d0*/  USEL UR6, UR11, 0x1, UP0 ;  /* 0x000000010b067887 */ /* 0x000fc80008000000 */
[----:B------:R-:W-:-:S04]  /*79e0*/  UIADD3 UR6, UR5, UR11, -UR6 ;  /* 0x0000000b05067290 */ /* 0x000fc8000fffe806 */
[----:B------:R-:W-:-:S04]  /*79f0*/  UIMAD.WIDE.U32 UR16, UR6, -0x33333333, URZ ;  /* 0xcccccccd061078a5 */ /* 0x000fc8000f8e003f */
[----:B------:R-:W-:-:S04]  /*7a00*/  USHF.R.U32.HI UR16, URZ, 0x4, UR17 ;  /* 0x000000043f107899 */ /* 0x000fc80008011611 */
[----:B------:R-:W-:-:S04]  /*7a10*/  UIMAD UR6, UR16, -0x14, UR6 ;  /* 0xffffffec100678a4 */ /* 0x000fc8000f8e0206 */
[----:B------:R-:W-:-:S04]  /*7a20*/  ULEA UR6, UR6, UR12, 0x3 ;  /* 0x0000000c06067291 */ /* 0x000fc8000f8e183f */
[----:B------:R-:W-:-:S06]  /*7a30*/  UIADD3 UR6, UR6, 0xa0, URZ ;  /* 0x000000a006067890 */ /* 0x000fcc000fffe03f */
[----:B------:R-:W-:-:S05]  /*7a40*/  IMAD.U32 R24, RZ, RZ, UR6 ;  /* 0x00000006ff187e24 */ /* 0x000fca000f8e00ff */
[----:B--2---:R-:W-:-:S04]  /*7a50*/  PRMT R24, R227, 0x654, R24 ;  /* 0x00000654e3187816 */ /* 0x004fc80000000018 */
[----:B------:R0:W-:Y:S03]  /*7a60*/  SYNCS.ARRIVE.TRANS64.RED.A1T0 RZ, [R24+URZ], RZ ;  /* 0x000000ff18ff79a7 */ /* 0x0001e6000810043f */
.L_x_37:
[----:B------:R-:W-:Y:S05]  /*7a70*/  BSYNC B0 ;  /* 0x0000000000007941 */ /* 0x000fea0003800000 */
.L_x_36:
[----:B------:R-:W-:-:S06]  /*7a80*/  UISETP.GT.U32.AND UP0, UPT, UR7, 0x1, UPT ;  /* 0x000000010700788c */ /* 0x000fcc000bf04070 */
[----:B------:R-:W-:-:S13]  /*7a90*/  PLOP3.LUT P0, PT, PT, PT, UP0, 0x80, 0x0 ;  /* 0x000000000000781c */ /* 0x000fda0003f0f008 */
[----:B------:R-:W-:Y:S05]  /*7aa0*/  @P0 BRA `(.L_x_34) ;  /* 0x0000000000040947 */ /* 0x000fea0003800000 */
[----:B------:R-:W-:Y:S01]  /*7ab0*/  BPT.TRAP 0x1 ;  /* 0x000000040000795c */ /* 0x000fe20000300000 */
.L_x_34:
[----:B0-----:R-:W2:Y:S01]  /*7ac0*/  LDL.LU R227, [R1+0x18c] ;  /* 0x00018c0001e37983 */ /* 0x001ea20000300800 */
[----:B------:R-:W0:Y:S01]  /*7ad0*/  LDC R28, c[0x0][0x288] ;  /* 0x0000a200ff1c7b82 */ /* 0x000e220000000800 */
[----:B------:R-:W-:Y:S02]  /*7ae0*/  UIADD3 UR15, UR11, UR5, URZ ;  /* 0x000000050b0f7290 */ /* 0x000fe4000fffe03f */
[----:B-----5:R1:W-:Y:S01]  /*7af0*/  STL [R1+0x190], R0 ;  /* 0x0001900001007387 */ /* 0x0203e20000100800 */
[----:B------:R-:W-:Y:S01]  /*7b00*/  USHF.R.S32.HI UR16, URZ, 0x1f, UR14 ;  /* 0x0000001f3f107899 */ /* 0x000fe2000801140e */
[----:B------:R-:W-:Y:S01]  /*7b10*/  ULDC UR17, c[0x0][0x284] ;  /* 0x0000a10000117ab9 */ /* 0x000fe20000000800 */
[----:B------:R-:W-:Y:S01]  /*7b20*/  ULDC.64 UR18, c[0x0][0x5d0] ;  /* 0x0001740000127ab9 */ /* 0x000fe20000000a00 */
[----:B------:R-:W-:Y:S01]  /*7b30*/  UISETP.GE.U32.AND UP1, UPT, UR11, 0x14, UPT ;  /* 0x000000140b00788c */ /* 0x000fe2000bf26070 */
[----:B-1----:R-:W1:Y:S02]  /*7b40*/  S2R R0, SR_TID.X ;  /* 0x0000000000007919 */ /* 0x002e640000002100 */
[----:B-1----:R-:W-:-:S02]  /*7b50*/  SHF.R.U32.HI R24, RZ, 0x2, R0 ;  /* 0x00000002ff187819 */ /* 0x002fc40000011600 */
[----:B------:R-:W-:Y:S02]  /*7b60*/  LOP3.LUT R26, R0, 0x60, RZ, 0xc0, !PT ;  /* 0x00000060001a7812 */ /* 0x000fe400078ec0ff */
[----:B------:R-:W-:Y:S02]  /*7b70*/  SHF.R.U32.HI R27, RZ, 0x7, R0 ;  /* 0x00000007ff1b7819 */ /* 0x000fe40000011600 */
[----:B------:R-:W-:Y:S02]  /*7b80*/  LOP3.LUT R25, R24, 0x7, RZ, 0xc0, !PT ;  /* 0x0000000718197812 */ /* 0x000fe400078ec0ff */
[----:B------:R-:W-:Y:S02]  /*7b90*/  SHF.R.U32.HI R26, RZ, 0x1, R26 ;  /* 0x00000001ff1a7819 */ /* 0x000fe4000001161a */
[----:B------:R-:W-:Y:S02]  /*7ba0*/  LOP3.LUT R24, R27, 0x1, RZ, 0xc0, !PT ;  /* 0x000000011b187812 */ /* 0x000fe400078ec0ff */
[----:B------:R-:W-:Y:S01]  /*7bb0*/  IADD3 R27, RZ, -R26, -R25 ;  /* 0x8000001aff1b7210 */ /* 0x000fe20007ffe819 */
[----:B------:R-:W-:-:S02]  /*7bc0*/  IMAD.SHL.U32 R32, R0, 0x2, RZ ;  /* 0x0000000200207824 */ /* 0x000fc400078e00ff */
[C---:B------:R-:W-:Y:S02]  /*7bd0*/  IMAD.SHL.U32 R30, R24.reuse, 0x40, RZ ;  /* 0x00000040181e7824 */ /* 0x040fe400078e00ff */
[----:B------:R-:W-:Y:S01]  /*7be0*/  IMAD R43, R24, -0x40, R27 ;  /* 0xffffffc0182b7824 */ /* 0x000fe200078e021b */
[----:B------:R-:W-:Y:S01]  /*7bf0*/  LOP3.LUT R24, R0, 0x3, RZ, 0xc0, !PT ;  /* 0x0000000300187812 */ /* 0x000fe200078ec0ff */
[----:B--2---:R-:W-:Y:S01]  /*7c00*/  IMAD R29, R227, 0xa0, RZ ;  /* 0x000000a0e31d7824 */ /* 0x004fe200078e02ff */
[----:B------:R-:W-:Y:S01]  /*7c10*/  UISETP.GT.U32.AND UP0, UPT, UR15, 0x13, UPT ;  /* 0x000000130f00788c */ /* 0x000fe2000bf04070 */
[----:B------:R-:W2:Y:S01]  /*7c20*/  LDL.LU R227, [R1+0x188] ;  /* 0x0001880001e37983 */ /* 0x000ea20000300800 */
[----:B------:R-:W-:Y:S01]  /*7c30*/  UIMAD.WIDE.U32 UR12, UR15, -0x33333333, URZ ;  /* 0xcccccccd0f0c78a5 */ /* 0x000fe2000f8e003f */
[----:B------:R-:W-:Y:S02]  /*7c40*/  LOP3.LUT R25, R30, 0x40, R25, 0xe2, !PT ;  /* 0x000000401e197812 */ /* 0x000fe400078ee219 */
[----:B------:R1:W5:Y:S01]  /*7c50*/  LDL.LU R0, [R1+0x190] ;  /* 0x0001900001007983 */ /* 0x0003620000300800 */
[----:B0-----:R-:W-:Y:S01]  /*7c60*/  IMAD R44, R24, -0x2, R28 ;  /* 0xfffffffe182c7824 */ /* 0x001fe200078e021c */
[C---:B------:R-:W-:Y:S01]  /*7c70*/  ISETP.GE.AND P0, PT, R29.reuse, R28, PT ;  /* 0x0000001c1d00720c */ /* 0x040fe20003f06270 */
[----:B------:R-:W-:Y:S01]  /*7c80*/  UISETP.LT.U32.AND UP0, UPT, UR11, 0x14, UP0 ;  /* 0x000000140b00788c */ /* 0x000fe20008701070 */
[----:B------:R-:W-:Y:S01]  /*7c90*/  LOP3.LUT R32, R29, 0x6, R32, 0xf8, !PT ;  /* 0x000000061d207812 */ /* 0x000fe200078ef820 */
[----:B------:R-:W-:-:S02]  /*7ca0*/  UIMAD UR5, UR16, UR18, URZ ;  /* 0x00000012100572a4 */ /* 0x000fc4000f8e023f */
[----:B------:R-:W-:Y:S01]  /*7cb0*/  IMAD.U32 R27, RZ, RZ, UR18 ;  /* 0x00000012ff1b7e24 */ /* 0x000fe2000f8e00ff */
[----:B------:R-:W-:Y:S01]  /*7cc0*/  USHF.R.U32.HI UR12, URZ, 0x4, UR13 ;  /* 0x000000043f0c7899 */ /* 0x000fe2000801160d */
[--C-:B------:R-:W-:Y:S01]  /*7cd0*/  SHF.R.S32.HI R33, RZ, 0x1f, R32.reuse ;  /* 0x0000001fff217819 */ /* 0x100fe20000011420 */
[----:B------:R-:W-:Y:S01]  /*7ce0*/  USEL UR13, URZ, 0x1, !UP0 ;  /* 0x000000013f0d7887 */ /* 0x000fe2000c000000 */
[----:B------:R-:W-:Y:S01]  /*7cf0*/  LOP3.LUT R38, R25, R26, RZ, 0xfc, !PT ;  /* 0x0000001a19267212 */ /* 0x000fe200078efcff */
[----:B------:R-:W-:Y:S02]  /*7d00*/  UIMAD UR6, UR14, UR19, UR5 ;  /* 0x000000130e0672a4 */ /* 0x000fe4000f8e0205 */
[----:B------:R-:W-:Y:S01]  /*7d10*/  ULOP3.LUT UR4, UR4, UR13, URZ, 0x3c, !UPT ;  /* 0x0000000d04047292 */ /* 0x000fe2000f8e3c3f */
[----:B------:R-:W-:Y:S01]  /*7d20*/  IMAD.WIDE.U32 R26, R27, UR14, R32 ;  /* 0x0000000e1b1a7c25 */ /* 0x000fe2000f8e0020 */
[----:B------:R-:W-:Y:S02]  /*7d30*/  UIMAD UR5, UR12, -0x14, UR15 ;  /* 0xffffffec0c0578a4 */ /* 0x000fe4000f8e020f */
[----:B------:R-:W-:Y:S01]  /*7d40*/  @UP1 ULOP3.LUT UR4, UR4, 0x1, UR12, 0x78, !UPT ;  /* 0x0000000104041892 */ /* 0x000fe2000f8e780c */
[----:B------:R-:W-:-:S02]  /*7d50*/  IMAD.MOV.U32 R39, RZ, RZ, RZ ;  /* 0x000000ffff277224 */ /* 0x000fc400078e00ff */
[----:B------:R-:W-:Y:S02]  /*7d60*/  VIADD R27, R27, UR6 ;  /* 0x000000061b1b7c36 */ /* 0x000fe40008000000 */
[----:B------:R-:W-:Y:S02]  /*7d70*/  IMAD.IADD R44, R44, 0x1, -R29 ;  /* 0x000000012c2c7824 */ /* 0x000fe400078e0a1d */
[----:B------:R-:W-:Y:S02]  /*7d80*/  IMAD.MOV.U32 R42, RZ, RZ, -0x1 ;  /* 0xffffffffff2a7424 */ /* 0x000fe400078e00ff */
[----:B--2---:R-:W-:-:S05]  /*7d90*/  IMAD R24, R227, 0xc0, RZ ;  /* 0x000000c0e3187824 */ /* 0x004fca00078e02ff */
[C---:B------:R-:W-:Y:S02]  /*7da0*/  ISETP.GE.OR P0, PT, R24.reuse, UR17, P0 ;  /* 0x0000001118007c0c */ /* 0x040fe40008706670 */
[----:B------:R-:W-:Y:S01]  /*7db0*/  IADD3 R43, -R24, UR17, R43 ;  /* 0x00000011182b7c10 */ /* 0x000fe2000fffe12b */
[----:B------:R-:W-:-:S10]  /*7dc0*/  IMAD.WIDE R38, R227, 0xc0, R38 ;  /* 0x000000c0e3267825 */ /* 0x000fd400078e0226 */
[----:B-1----:R-:W-:Y:S05]  /*7dd0*/  @P0 BRA `(.L_x_38) ;  /* 0x000000b8007c0947 */ /* 0x002fea0003800000 */
[----:B------:R-:W0:Y:S01]  /*7de0*/  LDC.64 R28, c[0x0][0x5c8] ;  /* 0x00017200ff1c7b82 */ /* 0x000e220000000a00 */
[----:B------:R-:W-:Y:S01]  /*7df0*/  ULDC.64 UR12, c[0x0][0x5c0] ;  /* 0x00017000000c7ab9 */ /* 0x000fe20000000a00 */
[----:B------:R-:W-:Y:S01]  /*7e00*/  BSSY B0, `(.L_x_38) ;  /* 0x0000b9c000007945 */ /* 0x000fe20003800000 */
[-C--:B0-----:R-:W-:Y:S01]  /*7e10*/  IMAD R24, R39, R28.reuse, RZ ;  /* 0x0000001c27187224 */ /* 0x081fe200078e02ff */
[----:B------:R-:W-:Y:S01]  /*7e20*/  SHF.L.U64.HI R34, R28, 0x3, R29 ;  /* 0x000000031c227819 */ /* 0x000fe2000001021d */
[----:B------:R-:W-:-:S04]  /*7e30*/  IMAD.WIDE.U32 R26, R38, R28, R26 ;  /* 0x0000001c261a7225 */ /* 0x000fc800078e001a */
[----:B------:R-:W-:Y:S01]  /*7e40*/  IMAD R25, R38, R29, R24 ;  /* 0x0000001d26197224 */ /* 0x000fe200078e0218 */
[----:B------:R-:W-:Y:S01]  /*7e50*/  IADD3 R24, P3, R26, UR12, RZ ;  /* 0x0000000c1a187c10 */ /* 0x000fe2000ff7e0ff */
[C---:B------:R-:W-:Y:S01]  /*7e60*/  IMAD.SHL.U32 R35, R28.reuse, 0x8, RZ ;  /* 0x000000081c237824 */ /* 0x040fe200078e00ff */
[----:B------:R-:W-:Y:S01]  /*7e70*/  LEA R30, P2, R28, R26, 0x7 ;  /* 0x0000001a1c1e7211 */ /* 0x000fe200078438ff */
[----:B------:R-:W-:-:S03]  /*7e80*/  IMAD.IADD R27, R27, 0x1, R25 ;  /* 0x000000011b1b7824 */ /* 0x000fc600078e0219 */
[----:B------:R-:W-:Y:S02]  /*7e90*/  IADD3 R26, P1, P0, R26, UR12, R35 ;  /* 0x0000000c1a1a7c10 */ /* 0x000fe4000f83e023 */
[----:B------:R-:W-:Y:S02]  /*7ea0*/  IADD3.X R25, R27, UR13, RZ, P3, !PT ;  /* 0x0000000d1b197c10 */ /* 0x000fe40009ffe4ff */
[----:B------:R-:W-:Y:S02]  /*7eb0*/  FSETP.NEU.AND P3, PT, RZ, UR9, PT ;  /* 0x00000009ff007c0b */ /* 0x000fe4000bf6d000 */
[----:B------:R-:W-:Y:S02]  /*7ec0*/  LEA.HI.X R31, R28, R27, R29, 0x7, P2 ;  /* 0x0000001b1c1f7211 */ /* 0x000fe400010f3c1d */
[C---:B------:R-:W-:Y:S02]  /*7ed0*/  IADD3 R28, P2, R30.reuse, UR12, RZ ;  /* 0x0000000c1e1c7c10 */ /* 0x040fe4000ff5e0ff */
[----:B------:R-:W-:-:S02]  /*7ee0*/  IADD3 R30, P5, P6, R30, UR12, R35 ;  /* 0x0000000c1e1e7c10 */ /* 0x000fc4000febe023 */
[----:B------:R-:W-:Y:S02]  /*7ef0*/  IADD3.X R29, R31, UR13, RZ, P2, !PT ;  /* 0x0000000d1f1d7c10 */ /* 0x000fe400097fe4ff */
[--C-:B------:R-:W-:Y:S02]  /*7f00*/  IADD3.X R27, R27, UR13, R34.reuse, P1, P0 ;  /* 0x0000000d1b1b7c10 */ /* 0x100fe40008fe0422 */
[----:B------:R-:W-:Y:S01]  /*7f10*/  IADD3.X R31, R31, UR13, R34, P5, P6 ;  /* 0x0000000d1f1f7c10 */ /* 0x000fe2000afec422 */
[----:B------:R-:W-:Y:S06]  /*7f20*/  @!P3 BRA `(.L_x_39) ;  /* 0x00000088009cb947 */ /* 0x000fec0003800000 */
[----:B------:R-:W-:Y:S01]  /*7f30*/  ULDC.64 UR12, c[0x0][0x5b8] ;  /* 0x00016e00000c7ab9 */ /* 0x000fe20000000a00 */
[----:B------:R-:W-:Y:S01]  /*7f40*/  ISETP.GE.AND P3, PT, R43, 0x1, PT ;  /* 0x000000012b00780c */ /* 0x000fe20003f66270 */
[----:B------:R-:W-:Y:S02]  /*7f50*/  UIMAD UR6, UR16, UR12, URZ ;  /* 0x0000000c100672a4 */ /* 0x000fe4000f8e023f */
[----:B------:R-:W-:Y:S01]  /*7f60*/  IMAD.U32 R35, RZ, RZ, UR12 ;  /* 0x0000000cff237e24 */ /* 0x000fe2000f8e00ff */
[----:B------:R-:W-:Y:S01]  /*7f70*/  BSSY B1, `(.L_x_40) ;  /* 0x0000010000017945 */ /* 0x000fe20003800000 */
[----:B------:R-:W-:Y:S01]  /*7f80*/  ISETP.LT.OR P1, PT, R44, 0x1, !P3 ;  /* 0x000000012c00780c */ /* 0x000fe20005f21670 */
[----:B------:R-:W-:Y:S02]  /*7f90*/  UIMAD UR6, UR14, UR13, UR6 ;  /* 0x0000000d0e0672a4 */ /* 0x000fe4000f8e0206 */
[----:B------:R-:W-:Y:S01]  /*7fa0*/  IMAD.WIDE.U32 R32, R35, UR14, R32 ;  /* 0x0000000e23207c25 */ /* 0x000fe2000f8e0020 */
[----:B------:R-:W-:Y:S01]  /*7fb0*/  PRMT R34, RZ, 0x7610, R34 ;  /* 0x00007610ff227816 */ /* 0x000fe20000000022 */
[----:B------:R-:W-:Y:S01]  /*7fc0*/  ULDC.64 UR12, c[0x0][0x5b0] ;  /* 0x00016c00000c7ab9 */ /* 0x000fe20000000a00 */
[----:B------:R-:W-:Y:S01]  /*7fd0*/  ULDC.64 UR14, c[0x0][0x5a8] ;  /* 0x00016a00000e7ab9 */ /* 0x000fe20000000a00 */
[----:B------:R-:W-:-:S02]  /*7fe0*/  IMAD.MOV.U32 R40, RZ, RZ, R32 ;  /* 0x000000ffff287224 */ /* 0x000fc400078e0020 */
[----:B------:R-:W-:Y:S02]  /*7ff0*/  VIADD R41, R33, UR6 ;  /* 0x0000000621297c36 */ /* 0x000fe40008000000 */
[----:B------:R-:W-:Y:S02]  /*8000*/  IMAD R35, R39, UR12, RZ ;  /* 0x0000000c27237c24 */ /* 0x000fe4000f8e02ff */
[----:B------:R-:W-:-:S04]  /*8010*/  IMAD.WIDE.U32 R32, R38, UR12, R40 ;  /* 0x0000000c26207c25 */ /* 0x000fc8000f8e0028 */
[----:B------:R-:W-:Y:S01]  /*8020*/  IMAD R35, R38, UR13, R35 ;  /* 0x0000000d26237c24 */ /* 0x000fe2000f8e0223 */
[----:B------:R-:W-:-:S04]  /*8030*/  IADD3 R32, P0, R32, UR14, RZ ;  /* 0x0000000e20207c10 */ /* 0x000fc8000ff1e0ff */
[----:B------:R-:W-:Y:S01]  /*8040*/  IADD3.X R33, R33, UR15, R35, P0, !PT ;  /* 0x0000000f21217c10 */ /* 0x000fe200087fe423 */
[----:B------:R-:W-:Y:S08]  /*8050*/  @P1 BRA `(.L_x_41) ;  /* 0x0000000000041947 */ /* 0x000ff00003800000 */
[----:B------:R0:W5:Y:S02]  /*8060*/  LDG.E.U8 R34, desc[UR36][R32.64] ;  /* 0x0000002420227981 */ /* 0x000164000c1e1100 */
.L_x_41:
[----:B------:R-:W-:Y:S05]  /*8070*/  BSYNC B1 ;  /* 0x0000000000017941 */ /* 0x000fea0003800000 */
.L_x_40:
[----:B-----5:R-:W-:Y:S01]  /*8080*/  LOP3.LUT R34, R34, 0xff, RZ, 0xc0, !PT ;  /* 0x000000ff22227812 */ /* 0x020fe200078ec0ff */
[----:B------:R-:W-:Y:S01]  /*8090*/  BSSY B1, `(.L_x_42) ;  /* 0x000000b000017945 */ /* 0x000fe20003800000 */
[----:B------:R-:W-:Y:S02]  /*80a0*/  ISETP.LT.OR P0, PT, R44, 0x2, !P3 ;  /* 0x000000022c00780c */ /* 0x000fe40005f01670 */
[----:B------:R-:W-:-:S05]  /*80b0*/  F2FP.F16.E4M3.UNPACK_B R34, R34 ;  /* 0x00000022ff22723e */ /* 0x000fca00020006ff */
[----:B------:R-:W-:-:S05]  /*80c0*/  HADD2.F32 R34, -RZ, R34.H0_H0 ;  /* 0x20000022ff227230 */ /* 0x000fca0000004100 */
[----:B------:R-:W-:Y:S01]  /*80d0*/  FMUL R35, R34, UR9 ;  /* 0x0000000922237c20 */ /* 0x000fe20008400000 */
[----:B------:R-:W-:-:S03]  /*80e0*/  PRMT R34, RZ, 0x7610, R34 ;  /* 0x00007610ff227816 */ /* 0x000fc60000000022 */
[----:B------:R-:W-:-:S05]  /*80f0*/  FFMA R35, R226, UR8, R35 ;  /* 0x00000008e2237c23 */ /* 0x000fca0008000023 */
[----:B------:R-:W-:-:S05]  /*8100*/  F2FP.SATFINITE.E4M3.F32.PACK_AB_MERGE_C R35, RZ, R35, RZ ;  /* 0x00000023ff23723e */ /* 0x000fca00048070ff */
[----:B------:R1:W-:Y:S01]  /*8110*/  @!P1 STG.E.U8 desc[UR36][R24.64], R35 ;  /* 0x0000002318009986 */ /* 0x0003e2000c101124 */
[----:B------:R-:W-:Y:S05]  /*8120*/  @P0 BRA `(.L_x_43) ;  /* 0x0000000000040947 */ /* 0x000fea0003800000 */
[----:B------:R2:W5:Y:S02]  /*8130*/  LDG.E.U8 R34, desc[UR36][R32.64+0x1] ;  /* 0x0000012420227981 */ /* 0x000564000c1e1100 */
.L_x_43:
[----:B------:R-:W-:Y:S05]  /*8140*/  BSYNC B1 ;  /* 0x0000000000017941 */ /* 0x000fea0003800000 */
.L_x_42:
[----:B-----5:R-:W-:Y:S01]  /*8150*/  LOP3.LUT R34, R34, 0xff, RZ, 0xc0, !PT ;  /* 0x000000ff22227812 */ /* 0x020fe200078ec0ff */
[----:B------:R-:W-:Y:S01]  /*8160*/  BSSY B1, `(.L_x_44) ;  /* 0x0000013000017945 */ /* 0x000fe20003800000 */
[----:B------:R-:W-:Y:S02]  /*8170*/  IADD3 R37, P1, R38, 0x8, RZ ;  /* 0x0000000826257810 */ /* 0x000fe40007f3e0ff */
[----:B------:R-:W-:Y:S02]  /*8180*/  F2FP.F16.E4M3.UNPACK_B R34, R34 ;  /* 0x00000022ff22723e */ /* 0x000fe400020006ff */
[----:B------:R-:W-:Y:S01]  /*8190*/  ISETP.GE.AND P2, PT, R43, 0x9, PT ;  /* 0x000000092b00780c */ /* 0x000fe20003f46270 */
[----:B-1----:R-:W-:Y:S02]  /*81a0*/  IMAD.X R35, RZ, RZ, R39, P1 ;  /* 0x000000ffff237224 */ /* 0x002fe400008e0627 */
[----:B------:R-:W-:Y:S01]  /*81b0*/  HADD2.F32 R34, -RZ, R34.H0_H0 ;  /* 0x20000022ff227230 */ /* 0x000fe20000004100 */
[----:B------:R-:W-:Y:S01]  /*81c0*/  ISETP.LT.OR P5, PT, R44, 0x1, !P2 ;  /* 0x000000012c00780c */ /* 0x000fe200057a1670 */
[----:B------:R-:W-:-:S03]  /*81d0*/  IMAD R46, R35, UR12, RZ ;  /* 0x0000000c232e7c24 */ /* 0x000fc6000f8e02ff */
[----:B------:R-:W-:Y:S01]  /*81e0*/  FMUL R36, R34, UR9 ;  /* 0x0000000922247c20 */ /* 0x000fe20008400000 */
[----:B------:R-:W-:-:S04]  /*81f0*/  IMAD.WIDE.U32 R34, R37, UR12, R40 ;  /* 0x0000000c25227c25 */ /* 0x000fc8000f8e0028 */
[----:B------:R-:W-:Y:S01]  /*8200*/  FFMA R36, R225, UR8, R36 ;  /* 0x00000008e1247c23 */ /* 0x000fe20008000024 */
[----:B------:R-:W-:Y:S01]  /*8210*/  IMAD R37, R37, UR13, R46 ;  /* 0x0000000d25257c24 */ /* 0x000fe2000f8e022e */
[----:B------:R-:W-:-:S03]  /*8220*/  IADD3 R34, P1, R34, UR14, RZ ;  /* 0x0000000e22227c10 */ /* 0x000fc6000ff3e0ff */
[----:B------:R-:W-:Y:S02]  /*8230*/  F2FP.SATFINITE.E4M3.F32.PACK_AB_MERGE_C R45, RZ, R36, RZ ;  /* 0x00000024ff2d723e */ /* 0x000fe400048070ff */
[----:B------:R-:W-:Y:S02]  /*8240*/  IADD3.X R35, R35, UR15, R37, P1, !PT ;  /* 0x0000000f23237c10 */ /* 0x000fe40008ffe425 */
[----:B------:R-:W-:Y:S01]  /*8250*/  PRMT R36, RZ, 0x7610, R36 ;  /* 0x00007610ff247816 */ /* 0x000fe20000000024 */
[----:B------:R1:W-:Y:S01]  /*8260*/  @!P0 STG.E.U8 desc[UR36][R24.64+0x1], R45 ;  /* 0x0000012d18008986 */ /* 0x0003e2000c101124 */
[----:B------:R-:W-:Y:S05]  /*8270*/  @P5 BRA `(.L_x_45) ;  /* 0x0000000000045947 */ /* 0x000fea0003800000 */
[----:B------:R0:W5:Y:S02]  /*8280*/  LDG.E.U8 R36, desc[UR36][R34.64] ;  /* 0x0000002422247981 */ /* 0x000164000c1e1100 */
.L_x_45:
[----:B------:R-:W-:Y:S05]  /*8290*/  BSYNC B1 ;  /* 0x0000000000017941 */ /* 0x000fea0003800000 */
.L_x_44:
        /* <DEDUP_REMOVED lines=12> */
.L_x_47:
[----:B------:R-:W-:Y:S05]  /*8360*/  BSYNC B1 ;  /* 0x0000000000017941 */ /* 0x000fea0003800000 */
.L_x_46:
[----:B-----5:R-:W-:Y:S01]  /*8370*/  LOP3.LUT R36, R36, 0xff, RZ, 0xc0, !PT ;  /* 0x000000ff24247812 */ /* 0x020fe200078ec0ff */
[----:B------:R-:W-:Y:S01]  /*8380*/  BSSY B1, `(.L_x_48) ;  /* 0x000000b000017945 */ /* 0x000fe20003800000 */
[----:B------:R-:W-:Y:S02]  /*8390*/  ISETP.LT.OR P1, PT, R44, 0x9, !P3 ;  /* 0x000000092c00780c */ /* 0x000fe40005f21670 */
[----:B------:R-:W-:-:S05]  /*83a0*/  F2FP.F16.E4M3.UNPACK_B R36, R36 ;  /* 0x00000024ff24723e */ /* 0x000fca00020006ff */
[----:B------:R-:W-:-:S05]  /*83b0*/  HADD2.F32 R36, -RZ, R36.H0_H0 ;  /* 0x20000024ff247230 */ /* 0x000fca0000004100 */
[----:B------:R-:W-:-:S04]  /*83c0*/  FMUL R36, R36, UR9 ;  /* 0x0000000924247c20 */ /* 0x000fc80008400000 */
[----:B------:R-:W-:-:S05]  /*83d0*/  FFMA R36, R223, UR8, R36 ;  /* 0x00000008df247c23 */ /* 0x000fca0008000024 */
[----:B0-----:R-:W-:Y:S02]  /*83e0*/  F2FP.SATFINITE.E4M3.F32.PACK_AB_MERGE_C R37, RZ, R36, RZ ;  /* 0x00000024ff25723e */ /* 0x001fe400048070ff */
[----:B------:R-:W-:-:S03]  /*83f0*/  PRMT R36, RZ, 0x7610, R36 ;  /* 0x00007610ff247816 */ /* 0x000fc60000000024 */
[----:B------:R0:W-:Y:S01]  /*8400*/  @!P0 STG.E.U8 desc[UR36][R26.64+0x1], R37 ;  /* 0x000001251a008986 */ /* 0x0001e2000c101124 */
[----:B------:R-:W-:Y:S05]  /*8410*/  @P1 BRA `(.L_x_49) ;  /* 0x0000000000041947 */ /* 0x000fea0003800000 */
[----:B------:R0:W5:Y:S02]  /*8420*/  LDG.E.U8 R36, desc[UR36][R32.64+0x8] ;  /* 0x0000082420247981 */ /* 0x000164000c1e1100 */
.L_x_49:
[----:B------:R-:W-:Y:S05]  /*8430*/  BSYNC B1 ;  /* 0x0000000000017941 */ /* 0x000fea0003800000 */
.L_x_48:
[----:B-----5:R-:W-:Y:S01]  /*8440*/  LOP3.LUT R36, R36, 0xff, RZ, 0xc0, !PT ;  /* 0x000000ff24247812 */ /* 0x020fe200078ec0ff */
[----:B------:R-:W-:Y:S01]  /*8450*/  BSSY B1, `(.L_x_50) ;  /* 0x000000b000017945 */ /* 0x000fe20003800000 */
[----:B------:R-:W-:Y:S02]  /*8460*/  ISETP.LT.OR P0, PT, R44, 0xa, !P3 ;  /* 0x0000000a2c00780c */ /* 0x000fe40005f01670 */
[----:B------:R-:W-:-:S05]  /*8470*/  F2FP.F16.E4M3.UNPACK_B R36, R36 ;  /* 0x00000024ff24723e */ /* 0x000fca00020006ff */
[----:B------:R-:W-:-:S05]  /*8480*/  HADD2.F32 R36, -RZ, R36.H0_H0 ;  /* 0x20000024ff247230 */ /* 0x000fca0000004100 */
[----:B0-----:R-:W-:Y:S01]  /*8490*/  FMUL R37, R36, UR9 ;  /* 0x0000000924257c20 */ /* 0x001fe20008400000 */
[----:B------:R-:W-:-:S03]  /*84a0*/  PRMT R36, RZ, 0x7610, R36 ;  /* 0x00007610ff247816 */ /* 0x000fc60000000024 */
[----:B------:R-:W-:-:S05]  /*84b0*/  FFMA R37, R222, UR8, R37 ;  /* 0x00000008de257c23 */ /* 0x000fca0008000025 */
[----:B------:R-:W-:-:S05]  /*84c0*/  F2FP.SATFINITE.E4M3.F32.PACK_AB_MERGE_C R37, RZ, R37, RZ ;  /* 0x00000025ff25723e */ /* 0x000fca00048070ff */
[----:B------:R0:W-:Y:S01]  /*84d0*/  @!P1 STG.E.U8 desc[UR36][R24.64+0x8], R37 ;  /* 0x0000082518009986 */ /* 0x0001e2000c101124 */
[----:B------:R-:W-:Y:S05]  /*84e0*/  @P0 BRA `(.L_x_51) ;  /* 0x0000000000040947 */ /* 0x000fea0003800000 */
[----:B------:R0:W5:Y:S02]  /*84f0*/  LDG.E.U8 R36, desc[UR36][R32.64+0x9] ;  /* 0x0000092420247981 */ /* 0x000164000c1e1100 */
.L_x_51:
[----:B------:R-:W-:Y:S05]  /*8500*/  BSYNC B1 ;  /* 0x0000000000017941 */ /* 0x000fea0003800000 */
.L_x_50:
        /* <DEDUP_REMOVED lines=12> */
.L_x_53:
[----:B------:R-:W-:Y:S05]  /*85d0*/  BSYNC B1 ;  /* 0x0000000000017941 */ /* 0x000fea0003800000 */
.L_x_52:
        /* <DEDUP_REMOVED lines=12> */
.L_x_55:
[----:B------:R-:W-:Y:S05]  /*86a0*/  BSYNC B1 ;  /* 0x0000000000017941 */ /* 0x000fea0003800000 */
.L_x_54:
        /* <DEDUP_REMOVED lines=12> */
.L_x_57:
[----:B------:R-:W-:Y:S05]  /*8770*/  BSYNC B1 ;  /* 0x0000000000017941 */ /* 0x000fea0003800000 */
.L_x_56:
        /* <DEDUP_REMOVED lines=12> */
.L_x_59:
[----:B------:R-:W-:Y:S05]  /*8840*/  BSYNC B1 ;  /* 0x0000000000017941 */ /* 0x000fea0003800000 */
.L_x_58:
        /* <DEDUP_REMOVED lines=12> */
.L_x_61:
[----:B------:R-:W-:Y:S05]  /*8910*/  BSYNC B1 ;  /* 0x0000000000017941 */ /* 0x000fea0003800000 */
.L_x_60:
        /* <DEDUP_REMOVED lines=12> */
.L_x_63:
[----:B------:R-:W-:Y:S05]  /*89e0*/  BSYNC B1 ;  /* 0x0000000000017941 */ /* 0x000fea0003800000 */
.L_x_62:
        /* <DEDUP_REMOVED lines=12> */
.L_x_65:
[----:B------:R-:W-:Y:S05]  /*8ab0*/  BSYNC B1 ;  /* 0x0000000000017941 */ /* 0x000fea0003800000 */
.L_x_64:
        /* <DEDUP_REMOVED lines=12> */
.L_x_67:
[----:B------:R-:W-:Y:S05]  /*8b80*/  BSYNC B1 ;  /* 0x0000000000017941 */ /* 0x000fea0003800000 */
.L_x_66:
        /* <DEDUP_REMOVED lines=12> */
.L_x_69:
[----:B------:R-:W-:Y:S05]  /*8c50*/  BSYNC B1 ;  /* 0x0000000000017941 */ /* 0x000fea0003800000 */
.L_x_68:
        /* <DEDUP_REMOVED lines=12> */
.L_x_71:
[----:B------:R-:W-:Y:S05]  /*8d20*/  BSYNC B1 ;  /* 0x0000000000017941 */ /* 0x000fea0003800000 */
.L_x_70:
[----:B-----5:R-:W-:Y:S01]  /*8d30*/  LOP3.LUT R36, R36, 0xff, RZ, 0xc0, !PT ;  /* 0x000000ff24247812 */ /* 0x020fe200078ec0ff */
[----:B------:R-:W-:Y:S01]  /*8d40*/  BSSY B1, `(.L_x_72) ;  /* 0x0000013000017945 */ /* 0x000fe20003800000 */
[----:B-1----:R-:W-:Y:S02]  /*8d50*/  IADD3 R45, P0, R38, 0x80, RZ ;  /* 0x00000080262d7810 */ /* 0x002fe40007f1e0ff */
[----:B------:R-:W-:Y:S02]  /*8d60*/  F2FP.F16.E4M3.UNPACK_B R36, R36 ;  /* 0x00000024ff24723e */ /* 0x000fe400020006ff */
[----:B------:R-:W-:Y:S01]  /*8d70*/  ISETP.GE.AND P1, PT, R43, 0x81, PT ;  /* 0x000000812b00780c */ /* 0x000fe20003f26270 */
[----:B0-----:R-:W-:Y:S02]  /*8d80*/  IMAD.X R37, RZ, RZ, R39, P0 ;  /* 0x000000ffff257224 */ /* 0x001fe400000e0627 */
        /* <DEDUP_REMOVED lines=9> */
[--C-:B------:R-:W-:Y:S02]  /*8e20*/  IADD3.X R37, R37, UR15, R45.reuse, P6, !PT ;  /* 0x0000000f25257c10 */ /* 0x100fe4000b7fe42d */
[----:B------:R-:W-:Y:S01]  /*8e30*/  PRMT R45, RZ, 0x7610, R45 ;  /* 0x00007610ff2d7816 */ /* 0x000fe2000000002d */
[----:B------:R0:W-:Y:S01]  /*8e40*/  @!P5 STG.E.U8 desc[UR36][R26.64+0x19], R47 ;  /* 0x0000192f1a00d986 */ /* 0x0001e2000c101124 */
[----:B------:R-:W-:Y:S05]  /*8e50*/  @P0 BRA `(.L_x_73) ;  /* 0x0000000000040947 */ /* 0x000fea0003800000 */
[----:B------:R1:W5:Y:S02]  /*8e60*/  LDG.E.U8 R45, desc[UR36][R36.64] ;  /* 0x00000024242d7981 */ /* 0x000364000c1e1100 */
.L_x_73:
[----:B------:R-:W-:Y:S05]  /*8e70*/  BSYNC B1 ;  /* 0x0000000000017941 */ /* 0x000fea0003800000 */
.L_x_72:
        /* <DEDUP_REMOVED lines=12> */
.L_x_75:
[----:B------:R-:W-:Y:S05]  /*8f40*/  BSYNC B1 ;  /* 0x0000000000017941 */ /* 0x000fea0003800000 */
.L_x_74:
[----:B-----5:R-:W-:Y:S01]  /*8f50*/  LOP3.LUT R45, R45, 0xff, RZ, 0xc0, !PT ;  /* 0x000000ff2d2d7812 */ /* 0x020fe200078ec0ff */
[----:B------:R-:W-:Y:S01]  /*8f60*/  BSSY B1, `(.L_x_76) ;  /* 0x0000013000017945 */ /* 0x000fe20003800000 */
[----:B0-----:R-:W-:Y:S02]  /*8f70*/  IADD3 R47, P0, R38, 0x88, RZ ;  /* 0x00000088262f7810 */ /* 0x001fe40007f1e0ff */
[----:B------:R-:W-:-:S03]  /*8f80*/  F2FP.F16.E4M3.UNPACK_B R45, R45 ;  /* 0x0000002dff2d723e */ /* 0x000fc600020006ff */
[----:B------:R-:W-:Y:S01]  /*8f90*/  IMAD.X R39, RZ, RZ, R39, P0 ;  /* 0x000000ffff277224 */ /* 0x000fe200000e0627 */
[----:B------:R-:W-:Y:S01]  /*8fa0*/  ISETP.GE.AND P0, PT, R43, 0x89, PT ;  /* 0x000000892b00780c */ /* 0x000fe20003f06270 */
[----:B------:R-:W-:Y:S02]  /*8fb0*/  HADD2.F32 R45, -RZ, R45.H0_H0 ;  /* 0x2000002dff2d7230 */ /* 0x000fe40000004100 */
[----:B------:R-:W-:Y:S02]  /*8fc0*/  IMAD R46, R39, UR12, RZ ;  /* 0x0000000c272e7c24 */ /* 0x000fe4000f8e02ff */
[----:B------:R-:W-:-:S04]  /*8fd0*/  IMAD.WIDE.U32 R40, R47, UR12, R40 ;  /* 0x0000000c2f287c25 */ /* 0x000fc8000f8e0028 */
[----:B------:R-:W-:Y:S01]  /*8fe0*/  FMUL R38, R45, UR9 ;  /* 0x000000092d267c20 */ /* 0x000fe20008400000 */
[----:B------:R-:W-:-:S03]  /*8ff0*/  IMAD R47, R47, UR13, R46 ;  /* 0x0000000d2f2f7c24 */ /* 0x000fc6000f8e022e */
[----:B------:R-:W-:-:S05]  /*9000*/  FFMA R38, R209, UR8, R38 ;  /* 0x00000008d1267c23 */ /* 0x000fca0008000026 */
[----:B------:R-:W-:Y:S02]  /*9010*/  F2FP.SATFINITE.E4M3.F32.PACK_AB_MERGE_C R45, RZ, R38, RZ ;  /* 0x00000026ff2d723e */ /* 0x000fe400048070ff */
[----:B------:R-:W-:Y:S02]  /*9020*/  IADD3 R38, P6, R40, UR14, RZ ;  /* 0x0000000e28267c10 */ /* 0x000fe4000ffde0ff */
[----:B------:R-:W-:Y:S01]  /*9030*/  PRMT R40, RZ, 0x7610, R40 ;  /* 0x00007610ff287816 */ /* 0x000fe20000000028 */
[----:B------:R0:W-:Y:S01]  /*9040*/  @!P5 STG.E.U8 desc[UR36][R28.64+0x1], R45 ;  /* 0x0000012d1c00d986 */ /* 0x0001e2000c101124 */
[----:B------:R-:W-:Y:S02]  /*9050*/  ISETP.LT.OR P5, PT, R44, 0x1, !P0 ;  /* 0x000000012c00780c */ /* 0x000fe400047a1670 */
[----:B------:R-:W-:-:S11]  /*9060*/  IADD3.X R39, R41, UR15, R47, P6, !PT ;  /* 0x0000000f29277c10 */ /* 0x000fd6000b7fe42f */
[----:B0-----:R-:W-:Y:S05]  /*9070*/  @P5 BRA `(.L_x_77) ;  /* 0x0000000000045947 */ /* 0x001fea0003800000 */
[----:B------:R0:W5:Y:S02]  /*9080*/  LDG.E.U8 R40, desc[UR36][R38.64] ;  /* 0x0000002426287981 */ /* 0x000164000c1e1100 */
.L_x_77:
[----:B------:R-:W-:Y:S05]  /*9090*/  BSYNC B1 ;  /* 0x0000000000017941 */ /* 0x000fea0003800000 */
.L_x_76:
        /* <DEDUP_REMOVED lines=12> */
.L_x_79:
[----:B------:R-:W-:Y:S05]  /*9160*/  BSYNC B1 ;  /* 0x0000000000017941 */ /* 0x000fea0003800000 */
.L_x_78:
        /* <DEDUP_REMOVED lines=12> */
.L_x_81:
[----:B------:R-:W-:Y:S05]  /*9230*/  BSYNC B1 ;  /* 0x0000000000017941 */ /* 0x000fea0003800000 */
.L_x_80:
        /* <DEDUP_REMOVED lines=12> */
.L_x_83:
[----:B------:R-:W-:Y:S05]  /*9300*/  BSYNC B1 ;  /* 0x0000000000017941 */ /* 0x000fea0003800000 */
.L_x_82:
        /* <DEDUP_REMOVED lines=12> */
.L_x_85:
[----:B------:R-:W-:Y:S05]  /*93d0*/  BSYNC B1 ;  /* 0x0000000000017941 */ /* 0x000fea0003800000 */
.L_x_84:
        /* <DEDUP_REMOVED lines=12> */
.L_x_87:
[----:B------:R-:W-:Y:S05]  /*94a0*/  BSYNC B1 ;  /* 0x0000000000017941 */ /* 0x000fea0003800000 */
.L_x_86:
        /* <DEDUP_REMOVED lines=12> */
.L_x_89:
[----:B------:R-:W-:Y:S05]  /*9570*/  BSYNC B1 ;  /* 0x0000000000017941 */ /* 0x000fea0003800000 */
.L_x_88:
        /* <DEDUP_REMOVED lines=12> */
.L_x_91:
[----:B------:R-:W-:Y:S05]  /*9640*/  BSYNC B1 ;  /* 0x0000000000017941 */ /* 0x000fea0003800000 */
.L_x_90:
        /* <DEDUP_REMOVED lines=12> */
.L_x_93:
[----:B------:R-:W-:Y:S05]  /*9710*/  BSYNC B1 ;  /* 0x0000000000017941 */ /* 0x000fea0003800000 */
.L_x_92:
        /* <DEDUP_REMOVED lines=12> */
.L_x_95:
[----:B------:R-:W-:Y:S05]  /*97e0*/  BSYNC B1 ;  /* 0x0000000000017941 */ /* 0x000fea0003800000 */
.L_x_94:
        /* <DEDUP_REMOVED lines=12> */
.L_x_97:
[----:B------:R-:W-:Y:S05]  /*98b0*/  BSYNC B1 ;  /* 0x0000000000017941 */ /* 0x000fea0003800000 */
.L_x_96:
        /* <DEDUP_REMOVED lines=12> */
.L_x_99:
[----:B------:R-:W-:Y:S05]  /*9980*/  BSYNC B1 ;  /* 0x0000000000017941 */ /* 0x000fea0003800000 */
.L_x_98:
        /* <DEDUP_REMOVED lines=12> */
.L_x_101:
[----:B------:R-:W-:Y:S05]  /*9a50*/  BSYNC B1 ;  /* 0x0000000000017941 */ /* 0x000fea0003800000 */
.L_x_100:
        /* <DEDUP_REMOVED lines=12> */
.L_x_103:
[----:B------:R-:W-:Y:S05]  /*9b20*/  BSYNC B1 ;  /* 0x0000000000017941 */ /* 0x000fea0003800000 */
.L_x_102:
        /* <DEDUP_REMOVED lines=12> */
.L_x_105:
[----:B------:R-:W-:Y:S05]  /*9bf0*/  BSYNC B1 ;  /* 0x0000000000017941 */ /* 0x000fea0003800000 */
.L_x_104:
        /* <DEDUP_REMOVED lines=12> */
.L_x_107:
[----:B------:R-:W-:Y:S05]  /*9cc0*/  BSYNC B1 ;  /* 0x0000000000017941 */ /* 0x000fea0003800000 */
.L_x_106:
        /* <DEDUP_REMOVED lines=12> */
.L_x_109:
[----:B------:R-:W-:Y:S05]  /*9d90*/  BSYNC B1 ;  /* 0x0000000000017941 */ /* 0x000fea0003800000 */
.L_x_108:
        /* <DEDUP_REMOVED lines=12> */
.L_x_111:
[----:B------:R-:W-:Y:S05]  /*9e60*/  BSYNC B1 ;  /* 0x0000000000017941 */ /* 0x000fea0003800000 */
.L_x_110:
        /* <DEDUP_REMOVED lines=12> */
.L_x_113:
[----:B------:R-:W-:Y:S05]  /*9f30*/  BSYNC B1 ;  /* 0x0000000000017941 */ /* 0x000fea0003800000 */
.L_x_112:
        /* <DEDUP_REMOVED lines=12> */
.L_x_115:
[----:B------:R-:W-:Y:S05]  /*a000*/  BSYNC B1 ;  /* 0x0000000000017941 */ /* 0x000fea0003800000 */
.L_x_114:
        /* <DEDUP_REMOVED lines=12> */
.L_x_117:
[----:B------:R-:W-:Y:S05]  /*a0d0*/  BSYNC B1 ;  /* 0x0000000000017941 */ /* 0x000fea0003800000 */
.L_x_116:
        /* <DEDUP_REMOVED lines=12> */
.L_x_119:
[----:B------:R-:W-:Y:S05]  /*a1a0*/  BSYNC B1 ;  /* 0x0000000000017941 */ /* 0x000fea0003800000 */
.L_x_118:
        /* <DEDUP_REMOVED lines=12> */
.L_x_121:
[----:B------:R-:W-:Y:S05]  /*a270*/  BSYNC B1 ;  /* 0x0000000000017941 */ /* 0x000fea0003800000 */
.L_x_120:
        /* <DEDUP_REMOVED lines=12> */
.L_x_123:
[----:B------:R-:W-:Y:S05]  /*a340*/  BSYNC B1 ;  /* 0x0000000000017941 */ /* 0x000fea0003800000 */
.L_x_122:
        /* <DEDUP_REMOVED lines=12> */
.L_x_125:
[----:B------:R-:W-:Y:S05]  /*a410*/  BSYNC B1 ;  /* 0x0000000000017941 */ /* 0x000fea0003800000 */
.L_x_124:
        /* <DEDUP_REMOVED lines=12> */
.L_x_127:
[----:B------:R-:W-:Y:S05]  /*a4e0*/  BSYNC B1 ;  /* 0x0000000000017941 */ /* 0x000fea0003800000 */
.L_x_126:
[----:B-----5:R-:W-:Y:S01]  /*a4f0*/  LOP3.LUT R40, R40, 0xff, RZ, 0xc0, !PT ;  /* 0x000000ff28287812 */ /* 0x020fe200078ec0ff */
[----:B------:R-:W-:Y:S01]  /*a500*/  BSSY B1, `(.L_x_128) ;  /* 0x000000b000017945 */ /* 0x000fe20003800000 */
[----:B------:R-:W-:Y:S02]  /*a510*/  ISETP.LT.OR P5, PT, R44, 0x39, !P3 ;  /* 0x000000392c00780c */ /* 0x000fe40005fa1670 */
[----:B------:R-:W-:-:S05]  /*a520*/  F2FP.F16.E4M3.UNPACK_B R40, R40 ;  /* 0x00000028ff28723e */ /* 0x000fca00020006ff */
[----:B------:R-:W-:-:S05]  /*a530*/  HADD2.F32 R40, -RZ, R40.H0_H0 ;  /* 0x20000028ff287230 */ /* 0x000fca0000004100 */
[----:B------:R-:W-:-:S04]  /*a540*/  FMUL R40, R40, UR9 ;  /* 0x0000000928287c20 */ /* 0x000fc80008400000 */
[----:B------:R-:W-:Y:S01]  /*a550*/  FFMA R40, R23, UR8, R40 ;  /* 0x0000000817287c23 */ /* 0x000fe20008000028 */
[----:B------:R-:W-:-:S04]  /*a560*/  PRMT R23, RZ, 0x7610, R23 ;  /* 0x00007610ff177816 */ /* 0x000fc80000000017 */
[----:B0-----:R-:W-:-:S05]  /*a570*/  F2FP.SATFINITE.E4M3.F32.PACK_AB_MERGE_C R41, RZ, R40, RZ ;  /* 0x00000028ff29723e */ /* 0x001fca00048070ff */
[----:B------:R0:W-:Y:S01]  /*a580*/  @!P6 STG.E.U8 desc[UR36][R26.64+0x31], R41 ;  /* 0x000031291a00e986 */ /* 0x0001e2000c101124 */
[----:B------:R-:W-:Y:S05]  /*a590*/  @P5 BRA `(.L_x_129) ;  /* 0x0000000000045947 */ /* 0x000fea0003800000 */
[----:B------:R0:W5:Y:S02]  /*a5a0*/  LDG.E.U8 R23, desc[UR36][R32.64+0x38] ;  /* 0x0000382420177981 */ /* 0x000164000c1e1100 */
.L_x_129:
[----:B------:R-:W-:Y:S05]  /*a5b0*/  BSYNC B1 ;  /* 0x0000000000017941 */ /* 0x000fea0003800000 */
.L_x_128:
        /* <DEDUP_REMOVED lines=8> */
[----:B------:R-:W-:-:S05]  /*a640*/  F2FP.SATFINITE.E4M3.F32.PACK_AB_MERGE_C R23, RZ, R23, RZ ;  /* 0x00000017ff17723e */ /* 0x000fca00048070ff */
[----:B------:R0:W-:Y:S01]  /*a650*/  @!P5 STG.E.U8 desc[UR36][R24.64+0x38], R23 ;  /* 0x000038171800d986 */ /* 0x0001e2000c101124 */
[----:B------:R-:W-:Y:S05]  /*a660*/  @P6 BRA `(.L_x_131) ;  /* 0x0000000000046947 */ /* 0x000fea0003800000 */
[----:B------:R0:W5:Y:S02]  /*a670*/  LDG.E.U8 R22, desc[UR36][R32.64+0x39] ;  /* 0x0000392420167981 */ /* 0x000164000c1e1100 */
.L_x_131:
[----:B------:R-:W-:Y:S05]  /*a680*/  BSYNC B1 ;  /* 0x0000000000017941 */ /* 0x000fea0003800000 */
.L_x_130:
        /* <DEDUP_REMOVED lines=12> */
.L_x_133:
[----:B------:R-:W-:Y:S05]  /*a750*/  BSYNC B1 ;  /* 0x0000000000017941 */ /* 0x000fea0003800000 */
.L_x_132:
        /* <DEDUP_REMOVED lines=12> */
.L_x_135:
[----:B------:R-:W-:Y:S05]  /*a820*/  BSYNC B1 ;  /* 0x0000000000017941 */ /* 0x000fea0003800000 */
.L_x_134:
        /* <DEDUP_REMOVED lines=12> */
.L_x_137:
[----:B------:R-:W-:Y:S05]  /*a8f0*/  BSYNC B1 ;  /* 0x0000000000017941 */ /* 0x000fea0003800000 */
.L_x_136:
        /* <DEDUP_REMOVED lines=12> */
.L_x_139:
[----:B------:R-:W-:Y:S05]  /*a9c0*/  BSYNC B1 ;  /* 0x0000000000017941 */ /* 0x000fea0003800000 */
.L_x_138:
        /* <DEDUP_REMOVED lines=12> */
.L_x_141:
[----:B------:R-:W-:Y:S05]  /*aa90*/  BSYNC B1 ;  /* 0x0000000000017941 */ /* 0x000fea0003800000 */
.L_x_140:
        /* <DEDUP_REMOVED lines=12> */
.L_x_143:
[----:B------:R-:W-:Y:S05]  /*ab60*/  BSYNC B1 ;  /* 0x0000000000017941 */ /* 0x000fea0003800000 */
.L_x_142:
        /* <DEDUP_REMOVED lines=12> */
.L_x_145:
[----:B------:R-:W-:Y:S05]  /*ac30*/  BSYNC B1 ;  /* 0x0000000000017941 */ /* 0x000fea0003800000 */
.L_x_144:
        /* <DEDUP_REMOVED lines=12> */
.L_x_147:
[----:B------:R-:W-:Y:S05]  /*ad00*/  BSYNC B1 ;  /* 0x0000000000017941 */ /* 0x000fea0003800000 */
.L_x_146:
        /* <DEDUP_REMOVED lines=12> */
.L_x_149:
[----:B------:R-:W-:Y:S05]  /*add0*/  BSYNC B1 ;  /* 0x0000000000017941 */ /* 0x000fea0003800000 */
.L_x_148:
        /* <DEDUP_REMOVED lines=12> */
.L_x_151:
[----:B------:R-:W-:Y:S05]  /*aea0*/  BSYNC B1 ;  /* 0x0000000000017941 */ /* 0x000fea0003800000 */
.L_x_150:
        /* <DEDUP_REMOVED lines=12> */
.L_x_153:
[----:B------:R-:W-:Y:S05]  /*af70*/  BSYNC B1 ;  /* 0x0000000000017941 */ /* 0x000fea0003800000 */
.L_x_152:
        /* <DEDUP_REMOVED lines=12> */
.L_x_155:
[----:B------:R-:W-:Y:S05]  /*b040*/  BSYNC B1 ;  /* 0x0000000000017941 */ /* 0x000fea0003800000 */
.L_x_154:
        /* <DEDUP_REMOVED lines=12> */
.L_x_157:
[----:B------:R-:W-:Y:S05]  /*b110*/  BSYNC B1 ;  /* 0x0000000000017941 */ /* 0x000fea0003800000 */
.L_x_156:
        /* <DEDUP_REMOVED lines=12> */
.L_x_159:
[----:B------:R-:W-:Y:S05]  /*b1e0*/  BSYNC B1 ;  /* 0x0000000000017941 */ /* 0x000fea0003800000 */
.L_x_158:
        /* <DEDUP_REMOVED lines=12> */
.L_x_161:
[----:B------:R-:W-:Y:S05]  /*b2b0*/  BSYNC B1 ;  /* 0x0000000000017941 */ /* 0x000fea0003800000 */
.L_x_160:
        /* <DEDUP_REMOVED lines=12> */
.L_x_163:
[----:B------:R-:W-:Y:S05]  /*b380*/  BSYNC B1 ;  /* 0x0000000000017941 */ /* 0x000fea0003800000 */
.L_x_162:
        /* <DEDUP_REMOVED lines=12> */
.L_x_165:
[----:B------:R-:W-:Y:S05]  /*b450*/  BSYNC B1 ;  /* 0x0000000000017941 */ /* 0x000fea0003800000 */
.L_x_164:
        /* <DEDUP_REMOVED lines=12> */
.L_x_167:
[----:B------:R-:W-:Y:S05]  /*b520*/  BSYNC B1 ;  /* 0x0000000000017941 */ /* 0x000fea0003800000 */
.L_x_166:
        /* <DEDUP_REMOVED lines=12> */
.L_x_169:
[----:B------:R-:W-:Y:S05]  /*b5f0*/  BSYNC B1 ;  /* 0x0000000000017941 */ /* 0x000fea0003800000 */
.L_x_168:
        /* <DEDUP_REMOVED lines=12> */
.L_x_171:
[----:B------:R-:W-:Y:S05]  /*b6c0*/  BSYNC B1 ;  /* 0x0000000000017941 */ /* 0x000fea0003800000 */
.L_x_170:
[----:B-----5:R-:W-:Y:S01]  /*b6d0*/  LOP3.LUT R2, R2, 0xff, RZ, 0xc0, !PT ;  /* 0x000000ff02027812 */ /* 0x020fe200078ec0ff */
[----:B------:R-:W-:Y:S01]  /*b6e0*/  BSSY B1, `(.L_x_172) ;  /* 0x000000b000017945 */ /* 0x000fe20003800000 */
[----:B------:R-:W-:Y:S02]  /*b6f0*/  ISETP.LT.OR P5, PT, R44, 0x41, !P2 ;  /* 0x000000412c00780c */ /* 0x000fe400057a1670 */
[----:B------:R-:W-:-:S05]  /*b700*/  F2FP.F16.E4M3.UNPACK_B R2, R2 ;  /* 0x00000002ff02723e */ /* 0x000fca00020006ff */
[----:B------:R-:W-:-:S05]  /*b710*/  HADD2.F32 R2, -RZ, R2.H0_H0 ;  /* 0x20000002ff027230 */ /* 0x000fca0000004100 */
[----:B0-----:R-:W-:-:S04]  /*b720*/  FMUL R3, R2, UR9 ;  /* 0x0000000902037c20 */ /* 0x001fc80008400000 */
[----:B------:R-:W-:Y:S01]  /*b730*/  FFMA R3, R0, UR8, R3 ;  /* 0x0000000800037c23 */ /* 0x000fe20008000003 */
[----:B------:R-:W-:-:S04]  /*b740*/  PRMT R0, RZ, 0x7610, R0 ;  /* 0x00007610ff007816 */ /* 0x000fc80000000000 */
[----:B------:R-:W-:-:S05]  /*b750*/  F2FP.SATFINITE.E4M3.F32.PACK_AB_MERGE_C R3, RZ, R3, RZ ;  /* 0x00000003ff03723e */ /* 0x000fca00048070ff */
[----:B------:R0:W-:Y:S01]  /*b760*/  @!P6 STG.E.U8 desc[UR36][R24.64+0x41], R3 ;  /* 0x000041031800e986 */ /* 0x0001e2000c101124 */
[----:B------:R-:W-:Y:S05]  /*b770*/  @P5 BRA `(.L_x_173) ;  /* 0x0000000000045947 */ /* 0x000fea0003800000 */
[----:B------:R0:W5:Y:S02]  /*b780*/  LDG.E.U8 R0, desc[UR36][R34.64+0x40] ;  /* 0x0000402422007981 */ /* 0x000164000c1e1100 */
.L_x_173:
[----:B------:R-:W-:Y:S05]  /*b790*/  BSYNC B1 ;  /* 0x0000000000017941 */ /* 0x000fea0003800000 */
.L_x_172:
[----:B------:R-:W2:Y:S01]  /*b7a0*/  LDL.LU R2, [R1] ;  /* 0x0000000001027983 */ /* 0x000ea20000300800 */
[----:B-----5:R-:W-:Y:S01]  /*b7b0*/  LOP3.LUT R0, R0, 0xff, RZ, 0xc0, !PT ;  /* 0x000000ff00007812 */ /* 0x020fe200078ec0ff */
[----:B------:R-:W-:Y:S01]  /*b7c0*/  BSSY B1, `(.L_x_174) ;  /* 0x000000b000017945 */ /* 0x000fe20003800000 */
[----:B------:R-:W-:Y:S02]  /*b7d0*/  ISETP.LT.OR P6, PT, R44, 0x42, !P2 ;  /* 0x000000422c00780c */ /* 0x000fe400057c1670 */
[----:B------:R-:W-:-:S05]  /*b7e0*/  F2FP.F16.E4M3.UNPACK_B R0, R0 ;  /* 0x00000000ff00723e */ /* 0x000fca00020006ff */
[----:B------:R-:W-:-:S05]  /*b7f0*/  HADD2.F32 R0, -RZ, R0.H0_H0 ;  /* 0x20000000ff007230 */ /* 0x000fca0000004100 */
[----:B------:R-:W-:-:S04]  /*b800*/  FMUL R0, R0, UR9 ;  /* 0x0000000900007c20 */ /* 0x000fc80008400000 */
[----:B--2---:R-:W-:-:S05]  /*b810*/  FFMA R0, R2, UR8, R0 ;  /* 0x0000000802007c23 */ /* 0x004fca0008000000 */
[----:B0-----:R-:W-:Y:S02]  /*b820*/  F2FP.SATFINITE.E4M3.F32.PACK_AB_MERGE_C R3, RZ, R0, RZ ;  /* 0x00000000ff03723e */ /* 0x001fe400048070ff */
[----:B------:R-:W-:-:S03]  /*b830*/  PRMT R0, RZ, 0x7610, R0 ;  /* 0x00007610ff007816 */ /* 0x000fc60000000000 */
[----:B------:R0:W-:Y:S01]  /*b840*/  @!P5 STG.E.U8 desc[UR36][R26.64+0x40], R3 ;  /* 0x000040031a00d986 */ /* 0x0001e2000c101124 */
[----:B------:R-:W-:Y:S05]  /*b850*/  @P6 BRA `(.L_x_175) ;  /* 0x0000000000046947 */ /* 0x000fea0003800000 */
[----:B------:R2:W5:Y:S02]  /*b860*/  LDG.E.U8 R0, desc[UR36][R34.64+0x41] ;  /* 0x0000412422007981 */ /* 0x000564000c1e1100 */
.L_x_175:
[----:B------:R-:W-:Y:S05]  /*b870*/  BSYNC B1 ;  /* 0x0000000000017941 */ /* 0x000fea0003800000 */
.L_x_174:
[----:B------:R-:W3:Y:S01]  /*b880*/  LDL.LU R2, [R1+0x4] ;  /* 0x0000040001027983 */ /* 0x000ee20000300800 */
[----:B-----5:R-:W-:Y:S01]  /*b890*/  LOP3.LUT R0, R0, 0xff, RZ, 0xc0, !PT ;  /* 0x000000ff00007812 */ /* 0x020fe200078ec0ff */
[----:B------:R-:W-:Y:S01]  /*b8a0*/  BSSY B1, `(.L_x_176) ;  /* 0x000000b000017945 */ /* 0x000fe20003800000 */
[----:B------:R-:W-:Y:S02]  /*b8b0*/  ISETP.LT.OR P5, PT, R44, 0x49, !P3 ;  /* 0x000000492c00780c */ /* 0x000fe40005fa1670 */
[----:B------:R-:W-:-:S05]  /*b8c0*/  F2FP.F16.E4M3.UNPACK_B R0, R0 ;  /* 0x00000000ff00723e */ /* 0x000fca00020006ff */
[----:B------:R-:W-:-:S05]  /*b8d0*/  HADD2.F32 R0, -RZ, R0.H0_H0 ;  /* 0x20000000ff007230 */ /* 0x000fca0000004100 */
[----:B------:R-:W-:-:S04]  /*b8e0*/  FMUL R0, R0, UR9 ;  /* 0x0000000900007c20 */ /* 0x000fc80008400000 */
[----:B---3--:R-:W-:-:S05]  /*b8f0*/  FFMA R0, R2, UR8, R0 ;  /* 0x0000000802007c23 */ /* 0x008fca0008000000 */
[----:B0-----:R-:W-:Y:S02]  /*b900*/  F2FP.SATFINITE.E4M3.F32.PACK_AB_MERGE_C R3, RZ, R0, RZ ;  /* 0x00000000ff03723e */ /* 0x001fe400048070ff */
[----:B------:R-:W-:-:S03]  /*b910*/  PRMT R0, RZ, 0x7610, R0 ;  /* 0x00007610ff007816 */ /* 0x000fc60000000000 */
[----:B------:R0:W-:Y:S01]  /*b920*/  @!P6 STG.E.U8 desc[UR36][R26.64+0x41], R3 ;  /* 0x000041031a00e986 */ /* 0x0001e2000c101124 */
[----:B------:R-:W-:Y:S05]  /*b930*/  @P5 BRA `(.L_x_177) ;  /* 0x0000000000045947 */ /* 0x000fea0003800000 */
[----:B------:R3:W5:Y:S02]  /*b940*/  LDG.E.U8 R0, desc[UR36][R32.64+0x48] ;  /* 0x0000482420007981 */ /* 0x000764000c1e1100 */
.L_x_177:
[----:B------:R-:W-:Y:S05]  /*b950*/  BSYNC B1 ;  /* 0x0000000000017941 */ /* 0x000fea0003800000 */
.L_x_176:
[----:B------:R-:W2:Y:S01]  /*b960*/  LDL.LU R2, [R1+0x8] ;  /* 0x0000080001027983 */ /* 0x000ea20000300800 */
        /* <DEDUP_REMOVED lines=12> */
.L_x_179:
[----:B------:R-:W-:Y:S05]  /*ba30*/  BSYNC B1 ;  /* 0x0000000000017941 */ /* 0x000fea0003800000 */
.L_x_178:
        /* <DEDUP_REMOVED lines=13> */
.L_x_181:
[----:B------:R-:W-:Y:S05]  /*bb10*/  BSYNC B1 ;  /* 0x0000000000017941 */ /* 0x000fea0003800000 */
.L_x_180:
        /* <DEDUP_REMOVED lines=13> */
.L_x_183:
[----:B------:R-:W-:Y:S05]  /*bbf0*/  BSYNC B1 ;  /* 0x0000000000017941 */ /* 0x000fea0003800000 */
.L_x_182:
        /* <DEDUP_REMOVED lines=13> */
.L_x_185:
[----:B------:R-:W-:Y:S05]  /*bcd0*/  BSYNC B1 ;  /* 0x0000000000017941 */ /* 0x000fea0003800000 */
.L_x_184:
        /* <DEDUP_REMOVED lines=13> */
.L_x_187:
[----:B------:R-:W-:Y:S05]  /*bdb0*/  BSYNC B1 ;  /* 0x0000000000017941 */ /* 0x000fea0003800000 */
.L_x_186:
        /* <DEDUP_REMOVED lines=13> */
.L_x_189:
[----:B------:R-:W-:Y:S05]  /*be90*/  BSYNC B1 ;  /* 0x0000000000017941 */ /* 0x000fea0003800000 */
.L_x_188:
        /* <DEDUP_REMOVED lines=13> */
.L_x_191:
[----:B------:R-:W-:Y:S05]  /*bf70*/  BSYNC B1 ;  /* 0x0000000000017941 */ /* 0x000fea0003800000 */
.L_x_190:
        /* <DEDUP_REMOVED lines=13> */
.L_x_193:
[----:B------:R-:W-:Y:S05]  /*c050*/  BSYNC B1 ;  /* 0x0000000000017941 */ /* 0x000fea0003800000 */
.L_x_192:
        /* <DEDUP_REMOVED lines=13> */
.L_x_195:
[----:B------:R-:W-:Y:S05]  /*c130*/  BSYNC B1 ;  /* 0x0000000000017941 */ /* 0x000fea0003800000 */
.L_x_194:
        /* <DEDUP_REMOVED lines=13> */
.L_x_197:
[----:B------:R-:W-:Y:S05]  /*c210*/  BSYNC B1 ;  /* 0x0000000000017941 */ /* 0x000fea0003800000 */
.L_x_196:
        /* <DEDUP_REMOVED lines=13> */
.L_x_199:
[----:B------:R-:W-:Y:S05]  /*c2f0*/  BSYNC B1 ;  /* 0x0000000000017941 */ /* 0x000fea0003800000 */
.L_x_198:
        /* <DEDUP_REMOVED lines=13> */
.L_x_201:
[----:B------:R-:W-:Y:S05]  /*c3d0*/  BSYNC B1 ;  /* 0x0000000000017941 */ /* 0x000fea0003800000 */
.L_x_200:
        /* <DEDUP_REMOVED lines=13> */
.L_x_203:
[----:B------:R-:W-:Y:S05]  /*c4b0*/  BSYNC B1 ;  /* 0x0000000000017941 */ /* 0x000fea0003800000 */
.L_x_202:
        /* <DEDUP_REMOVED lines=13> */
.L_x_205:
[----:B------:R-:W-:Y:S05]  /*c590*/  BSYNC B1 ;  /* 0x0000000000017941 */ /* 0x000fea0003800000 */
.L_x_204:
        /* <DEDUP_REMOVED lines=13> */
.L_x_207:
[----:B------:R-:W-:Y:S05]  /*c670*/  BSYNC B1 ;  /* 0x0000000000017941 */ /* 0x000fea0003800000 */
.L_x_206:
        /* <DEDUP_REMOVED lines=13> */
.L_x_209:
[----:B------:R-:W-:Y:S05]  /*c750*/  BSYNC B1 ;  /* 0x0000000000017941 */ /* 0x000fea0003800000 */
.L_x_208:
        /* <DEDUP_REMOVED lines=13> */
.L_x_211:
[----:B------:R-:W-:Y:S05]  /*c830*/  BSYNC B1 ;  /* 0x0000000000017941 */ /* 0x000fea0003800000 */
.L_x_210:
        /* <DEDUP_REMOVED lines=13> */
.L_x_213:
[----:B------:R-:W-:Y:S05]  /*c910*/  BSYNC B1 ;  /* 0x0000000000017941 */ /* 0x000fea0003800000 */
.L_x_212:
        /* <DEDUP_REMOVED lines=13> */
.L_x_215:
[----:B------:R-:W-:Y:S05]  /*c9f0*/  BSYNC B1 ;  /* 0x0000000000017941 */ /* 0x000fea0003800000 */
.L_x_214:
        /* <DEDUP_REMOVED lines=13> */
.L_x_217:
[----:B------:R-:W-:Y:S05]  /*cad0*/  BSYNC B1 ;  /* 0x0000000000017941 */ /* 0x000fea0003800000 */
.L_x_216:
        /* <DEDUP_REMOVED lines=13> */
.L_x_219:
[----:B------:R-:W-:Y:S05]  /*cbb0*/  BSYNC B1 ;  /* 0x0000000000017941 */ /* 0x000fea0003800000 */
.L_x_218:
        /* <DEDUP_REMOVED lines=13> */
.L_x_221:
[----:B------:R-:W-:Y:S05]  /*cc90*/  BSYNC B1 ;  /* 0x0000000000017941 */ /* 0x000fea0003800000 */
.L_x_220:
        /* <DEDUP_REMOVED lines=13> */
.L_x_223:
[----:B------:R-:W-:Y:S05]  /*cd70*/  BSYNC B1 ;  /* 0x0000000000017941 */ /* 0x000fea0003800000 */
.L_x_222:
        /* <DEDUP_REMOVED lines=13> */
.L_x_225:
[----:B------:R-:W-:Y:S05]  /*ce50*/  BSYNC B1 ;  /* 0x0000000000017941 */ /* 0x000fea0003800000 */
.L_x_224:
        /* <DEDUP_REMOVED lines=13> */
.L_x_227:
[----:B------:R-:W-:Y:S05]  /*cf30*/  BSYNC B1 ;  /* 0x0000000000017941 */ /* 0x000fea0003800000 */
.L_x_226:
        /* <DEDUP_REMOVED lines=13> */
.L_x_229:
[----:B------:R-:W-:Y:S05]  /*d010*/  BSYNC B1 ;  /* 0x0000000000017941 */ /* 0x000fea0003800000 */
.L_x_228:
        /* <DEDUP_REMOVED lines=13> */
.L_x_231:
[----:B------:R-:W-:Y:S05]  /*d0f0*/  BSYNC B1 ;  /* 0x0000000000017941 */ /* 0x000fea0003800000 */
.L_x_230:
        /* <DEDUP_REMOVED lines=13> */
.L_x_233:
[----:B------:R-:W-:Y:S05]  /*d1d0*/  BSYNC B1 ;  /* 0x0000000000017941 */ /* 0x000fea0003800000 */
.L_x_232:
        /* <DEDUP_REMOVED lines=13> */
.L_x_235:
[----:B------:R-:W-:Y:S05]  /*d2b0*/  BSYNC B1 ;  /* 0x0000000000017941 */ /* 0x000fea0003800000 */
.L_x_234:
        /* <DEDUP_REMOVED lines=13> */
.L_x_237:
[----:B------:R-:W-:Y:S05]  /*d390*/  BSYNC B1 ;  /* 0x0000000000017941 */ /* 0x000fea0003800000 */
.L_x_236:
        /* <DEDUP_REMOVED lines=13> */
.L_x_239:
[----:B------:R-:W-:Y:S05]  /*d470*/  BSYNC B1 ;  /* 0x0000000000017941 */ /* 0x000fea0003800000 */
.L_x_238:
        /* <DEDUP_REMOVED lines=13> */
.L_x_241:
[----:B------:R-:W-:Y:S05]  /*d550*/  BSYNC B1 ;  /* 0x0000000000017941 */ /* 0x000fea0003800000 */
.L_x_240:
        /* <DEDUP_REMOVED lines=13> */
.L_x_243:
[----:B------:R-:W-:Y:S05]  /*d630*/  BSYNC B1 ;  /* 0x0000000000017941 */ /* 0x000fea0003800000 */
.L_x_242:
        /* <DEDUP_REMOVED lines=13> */
.L_x_245:
[----:B------:R-:W-:Y:S05]  /*d710*/  BSYNC B1 ;  /* 0x0000000000017941 */ /* 0x000fea0003800000 */
.L_x_244:
        /* <DEDUP_REMOVED lines=13> */
.L_x_247:
[----:B------:R-:W-:Y:S05]  /*d7f0*/  BSYNC B1 ;  /* 0x0000000000017941 */ /* 0x000fea0003800000 */
.L_x_246:
        /* <DEDUP_REMOVED lines=13> */
.L_x_249:
[----:B------:R-:W-:Y:S05]  /*d8d0*/  BSYNC B1 ;  /* 0x0000000000017941 */ /* 0x000fea0003800000 */
.L_x_248:
        /* <DEDUP_REMOVED lines=13> */
.L_x_251:
[----:B------:R-:W-:Y:S05]  /*d9b0*/  BSYNC B1 ;  /* 0x0000000000017941 */ /* 0x000fea0003800000 */
.L_x_250:
        /* <DEDUP_REMOVED lines=13> */
.L_x_253:
[----:B------:R-:W-:Y:S05]  /*da90*/  BSYNC B1 ;  /* 0x0000000000017941 */ /* 0x000fea0003800000 */
.L_x_252:
        /* <DEDUP_REMOVED lines=13> */
.L_x_255:
[----:B------:R-:W-:Y:S05]  /*db70*/  BSYNC B1 ;  /* 0x0000000000017941 */ /* 0x000fea0003800000 */
.L_x_254:
        /* <DEDUP_REMOVED lines=13> */
.L_x_257:
[----:B------:R-:W-:Y:S05]  /*dc50*/  BSYNC B1 ;  /* 0x0000000000017941 */ /* 0x000fea0003800000 */
.L_x_256:
        /* <DEDUP_REMOVED lines=13> */
.L_x_259:
[----:B------:R-:W-:Y:S05]  /*dd30*/  BSYNC B1 ;  /* 0x0000000000017941 */ /* 0x000fea0003800000 */
.L_x_258:
        /* <DEDUP_REMOVED lines=13> */
.L_x_261:
[----:B------:R-:W-:Y:S05]  /*de10*/  BSYNC B1 ;  /* 0x0000000000017941 */ /* 0x000fea0003800000 */
.L_x_260:
        /* <DEDUP_REMOVED lines=13> */
.L_x_263:
[----:B------:R-:W-:Y:S05]  /*def0*/  BSYNC B1 ;  /* 0x0000000000017941 */ /* 0x000fea0003800000 */
.L_x_262:
        /* <DEDUP_REMOVED lines=13> */
.L_x_265:
[----:B------:R-:W-:Y:S05]  /*dfd0*/  BSYNC B1 ;  /* 0x0000000000017941 */ /* 0x000fea0003800000 */
.L_x_264:
        /* <DEDUP_REMOVED lines=13> */
.L_x_267:
[----:B------:R-:W-:Y:S05]  /*e0b0*/  BSYNC B1 ;  /* 0x0000000000017941 */ /* 0x000fea0003800000 */
.L_x_266:
        /* <DEDUP_REMOVED lines=13> */
.L_x_269:
[----:B------:R-:W-:Y:S05]  /*e190*/  BSYNC B1 ;  /* 0x0000000000017941 */ /* 0x000fea0003800000 */
.L_x_268:
        /* <DEDUP_REMOVED lines=13> */
.L_x_271:
[----:B------:R-:W-:Y:S05]  /*e270*/  BSYNC B1 ;  /* 0x0000000000017941 */ /* 0x000fea0003800000 */
.L_x_270:
        /* <DEDUP_REMOVED lines=13> */
.L_x_273:
[----:B------:R-:W-:Y:S05]  /*e350*/  BSYNC B1 ;  /* 0x0000000000017941 */ /* 0x000fea0003800000 */
.L_x_272:
        /* <DEDUP_REMOVED lines=13> */
.L_x_275:
[----:B------:R-:W-:Y:S05]  /*e430*/  BSYNC B1 ;  /* 0x0000000000017941 */ /* 0x000fea0003800000 */
.L_x_274:
        /* <DEDUP_REMOVED lines=13> */
.L_x_277:
[----:B------:R-:W-:Y:S05]  /*e510*/  BSYNC B1 ;  /* 0x0000000000017941 */ /* 0x000fea0003800000 */
.L_x_276:
        /* <DEDUP_REMOVED lines=13> */
.L_x_279:
[----:B------:R-:W-:Y:S05]  /*e5f0*/  BSYNC B1 ;  /* 0x0000000000017941 */ /* 0x000fea0003800000 */
.L_x_278:
        /* <DEDUP_REMOVED lines=13> */
.L_x_281:
[----:B------:R-:W-:Y:S05]  /*e6d0*/  BSYNC B1 ;  /* 0x0000000000017941 */ /* 0x000fea0003800000 */
.L_x_280:
        /* <DEDUP_REMOVED lines=13> */
.L_x_283:
[----:B------:R-:W-:Y:S05]  /*e7b0*/  BSYNC B1 ;  /* 0x0000000000017941 */ /* 0x000fea0003800000 */
.L_x_282:
        /* <DEDUP_REMOVED lines=13> */
.L_x_285:
[----:B------:R-:W-:Y:S05]  /*e890*/  BSYNC B1 ;  /* 0x0000000000017941 */ /* 0x000fea0003800000 */
.L_x_284:
        /* <DEDUP_REMOVED lines=13> */
.L_x_287:
[----:B------:R-:W-:Y:S05]  /*e970*/  BSYNC B1 ;  /* 0x0000000000017941 */ /* 0x000fea0003800000 */
.L_x_286:
        /* <DEDUP_REMOVED lines=13> */
.L_x_289:
[----:B------:R-:W-:Y:S05]  /*ea50*/  BSYNC B1 ;  /* 0x0000000000017941 */ /* 0x000fea0003800000 */
.L_x_288:
        /* <DEDUP_REMOVED lines=13> */
.L_x_291:
[----:B------:R-:W-:Y:S05]  /*eb30*/  BSYNC B1 ;  /* 0x0000000000017941 */ /* 0x000fea0003800000 */
.L_x_290:
        /* <DEDUP_REMOVED lines=13> */
.L_x_293:
[----:B------:R-:W-:Y:S05]  /*ec10*/  BSYNC B1 ;  /* 0x0000000000017941 */ /* 0x000fea0003800000 */
.L_x_292:
        /* <DEDUP_REMOVED lines=13> */
.L_x_295:
[----:B------:R-:W-:Y:S05]  /*ecf0*/  BSYNC B1 ;  /* 0x0000000000017941 */ /* 0x000fea0003800000 */
.L_x_294:
        /* <DEDUP_REMOVED lines=13> */
.L_x_297:
[----:B------:R-:W-:Y:S05]  /*edd0*/  BSYNC B1 ;  /* 0x0000000000017941 */ /* 0x000fea0003800000 */
.L_x_296:
        /* <DEDUP_REMOVED lines=13> */
.L_x_299:
[----:B------:R-:W-:Y:S05]  /*eeb0*/  BSYNC B1 ;  /* 0x0000000000017941 */ /* 0x000fea0003800000 */
.L_x_298:
        /* <DEDUP_REMOVED lines=13> */
.L_x_301:
[----:B------:R-:W-:Y:S05]  /*ef90*/  BSYNC B1 ;  /* 0x0000000000017941 */ /* 0x000fea0003800000 */
.L_x_300:
        /* <DEDUP_REMOVED lines=13> */
.L_x_303:
[----:B------:R-:W-:Y:S05]  /*f070*/  BSYNC B1 ;  /* 0x0000000000017941 */ /* 0x000fea0003800000 */
.L_x_302:
        /* <DEDUP_REMOVED lines=13> */
.L_x_305:
[----:B------:R-:W-:Y:S05]  /*f150*/  BSYNC B1 ;  /* 0x0000000000017941 */ /* 0x000fea0003800000 */
.L_x_304:
        /* <DEDUP_REMOVED lines=13> */
.L_x_307:
[----:B------:R-:W-:Y:S05]  /*f230*/  BSYNC B1 ;  /* 0x0000000000017941 */ /* 0x000fea0003800000 */
.L_x_306:
        /* <DEDUP_REMOVED lines=13> */
.L_x_309:
[----:B------:R-:W-:Y:S05]  /*f310*/  BSYNC B1 ;  /* 0x0000000000017941 */ /* 0x000fea0003800000 */
.L_x_308:
        /* <DEDUP_REMOVED lines=13> */
.L_x_311:
[----:B------:R-:W-:Y:S05]  /*f3f0*/  BSYNC B1 ;  /* 0x0000000000017941 */ /* 0x000fea0003800000 */
.L_x_310:
        /* <DEDUP_REMOVED lines=13> */
.L_x_313:
[----:B------:R-:W-:Y:S05]  /*f4d0*/  BSYNC B1 ;  /* 0x0000000000017941 */ /* 0x000fea0003800000 */
.L_x_312:
        /* <DEDUP_REMOVED lines=13> */
.L_x_315:
[----:B------:R-:W-:Y:S05]  /*f5b0*/  BSYNC B1 ;  /* 0x0000000000017941 */ /* 0x000fea0003800000 */
.L_x_314:
        /* <DEDUP_REMOVED lines=13> */
.L_x_317:
[----:B------:R-:W-:Y:S05]  /*f690*/  BSYNC B1 ;  /* 0x0000000000017941 */ /* 0x000fea0003800000 */
.L_x_316:
        /* <DEDUP_REMOVED lines=13> */
.L_x_319:
[----:B------:R-:W-:Y:S05]  /*f770*/  BSYNC B1 ;  /* 0x0000000000017941 */ /* 0x000fea0003800000 */
.L_x_318:
        /* <DEDUP_REMOVED lines=13> */
.L_x_321:
[----:B------:R-:W-:Y:S05]  /*f850*/  BSYNC B1 ;  /* 0x0000000000017941 */ /* 0x000fea0003800000 */
.L_x_320:
        /* <DEDUP_REMOVED lines=13> */
.L_x_323:
[----:B------:R-:W-:Y:S05]  /*f930*/  BSYNC B1 ;  /* 0x0000000000017941 */ /* 0x000fea0003800000 */
.L_x_322:
        /* <DEDUP_REMOVED lines=13> */
.L_x_325:
[----:B------:R-:W-:Y:S05]  /*fa10*/  BSYNC B1 ;  /* 0x0000000000017941 */ /* 0x000fea0003800000 */
.L_x_324:
        /* <DEDUP_REMOVED lines=13> */
.L_x_327:
[----:B------:R-:W-:Y:S05]  /*faf0*/  BSYNC B1 ;  /* 0x0000000000017941 */ /* 0x000fea0003800000 */
.L_x_326:
        /* <DEDUP_REMOVED lines=13> */
.L_x_329:
[----:B------:R-:W-:Y:S05]  /*fbd0*/  BSYNC B1 ;  /* 0x0000000000017941 */ /* 0x000fea0003800000 */
.L_x_328:
        /* <DEDUP_REMOVED lines=13> */
.L_x_331:
[----:B------:R-:W-:Y:S05]  /*fcb0*/  BSYNC B1 ;  /* 0x0000000000017941 */ /* 0x000fea0003800000 */
.L_x_330:
        /* <DEDUP_REMOVED lines=13> */
.L_x_333:
[----:B------:R-:W-:Y:S05]  /*fd90*/  BSYNC B1 ;  /* 0x0000000000017941 */ /* 0x000fea0003800000 */
.L_x_332:
        /* <DEDUP_REMOVED lines=13> */
.L_x_335:
[----:B------:R-:W-:Y:S05]  /*fe70*/  BSYNC B1 ;  /* 0x0000000000017941 */ /* 0x000fea0003800000 */
.L_x_334:
        /* <DEDUP_REMOVED lines=13> */
.L_x_337:
[----:B------:R-:W-:Y:S05]  /*ff50*/  BSYNC B1 ;  /* 0x0000000000017941 */ /* 0x000fea0003800000 */
.L_x_336:
        /* <DEDUP_REMOVED lines=13> */
.L_x_339:
[----:B------:R-:W-:Y:S05]  /*10030*/  BSYNC B1 ;  /* 0x0000000000017941 */ /* 0x000fea0003800000 */
.L_x_338:
        /* <DEDUP_REMOVED lines=13> */
.L_x_341:
[----:B------:R-:W-:Y:S05]  /*10110*/  BSYNC B1 ;  /* 0x0000000000017941 */ /* 0x000fea0003800000 */
.L_x_340:
        /* <DEDUP_REMOVED lines=13> */
.L_x_343:
[----:B------:R-:W-:Y:S05]  /*101f0*/  BSYNC B1 ;  /* 0x0000000000017941 */ /* 0x000fea0003800000 */
.L_x_342:
        /* <DEDUP_REMOVED lines=13> */
.L_x_345:
[----:B------:R-:W-:Y:S05]  /*102d0*/  BSYNC B1 ;  /* 0x0000000000017941 */ /* 0x000fea0003800000 */
.L_x_344:
        /* <DEDUP_REMOVED lines=13> */
.L_x_347:
[----:B------:R-:W-:Y:S05]  /*103b0*/  BSYNC B1 ;  /* 0x0000000000017941 */ /* 0x000fea0003800000 */
.L_x_346:
        /* <DEDUP_REMOVED lines=13> */
.L_x_349:
[----:B------:R-:W-:Y:S05]  /*10490*/  BSYNC B1 ;  /* 0x0000000000017941 */ /* 0x000fea0003800000 */
.L_x_348:
        /* <DEDUP_REMOVED lines=13> */
.L_x_351:
[----:B------:R-:W-:Y:S05]  /*10570*/  BSYNC B1 ;  /* 0x0000000000017941 */ /* 0x000fea0003800000 */
.L_x_350:
        /* <DEDUP_REMOVED lines=13> */
.L_x_353:
[----:B------:R-:W-:Y:S05]  /*10650*/  BSYNC B1 ;  /* 0x0000000000017941 */ /* 0x000fea0003800000 */
.L_x_352:
        /* <DEDUP_REMOVED lines=13> */
.L_x_355:
[----:B------:R-:W-:Y:S05]  /*10730*/  BSYNC B1 ;  /* 0x0000000000017941 */ /* 0x000fea0003800000 */
.L_x_354:
        /* <DEDUP_REMOVED lines=13> */
.L_x_357:
[----:B------:R-:W-:Y:S05]  /*10810*/  BSYNC B1 ;  /* 0x0000000000017941 */ /* 0x000fea0003800000 */
.L_x_356:
        /* <DEDUP_REMOVED lines=13> */
.L_x_359:
[----:B------:R-:W-:Y:S05]  /*108f0*/  BSYNC B1 ;  /* 0x0000000000017941 */ /* 0x000fea0003800000 */
.L_x_358:
[----:B------:R-:W-:Y:S05]  /*10900*/  @P0 BRA `(.L_x_360) ;  /* 0x0000002c00ac0947 */ /* 0x000fea0003800000 */
[----:B------:R-:W2:Y:S01]  /*10910*/  LDL.LU R2, [R1+0x174] ;  /* 0x0001740001027983 */ /* 0x000ea20000300800 */
[----:B-----5:R-:W-:-:S04]  /*10920*/  LOP3.LUT R0, R0, 0xff, RZ, 0xc0, !PT ;  /* 0x000000ff00007812 */ /* 0x020fc800078ec0ff */
[----:B------:R-:W-:-:S05]  /*10930*/  F2FP.F16.E4M3.UNPACK_B R0, R0 ;  /* 0x00000000ff00723e */ /* 0x000fca00020006ff */
[----:B------:R-:W-:-:S05]  /*10940*/  HADD2.F32 R0, -RZ, R0.H0_H0 ;  /* 0x20000000ff007230 */ /* 0x000fca0000004100 */
[----:B------:R-:W-:-:S04]  /*10950*/  FMUL R0, R0, UR9 ;  /* 0x0000000900007c20 */ /* 0x000fc80008400000 */
[----:B--2---:R-:W-:-:S05]  /*10960*/  FFMA R0, R2, UR8, R0 ;  /* 0x0000000802007c23 */ /* 0x004fca0008000000 */
[----:B0-----:R-:W-:-:S05]  /*10970*/  F2FP.SATFINITE.E4M3.F32.PACK_AB_MERGE_C R3, RZ, R0, RZ ;  /* 0x00000000ff03723e */ /* 0x001fca00048070ff */
[----:B------:R0:W-:Y:S01]  /*10980*/  STG.E.U8 desc[UR36][R30.64+0x99], R3 ;  /* 0x000099031e007986 */ /* 0x0001e2000c101124 */
[----:B------:R-:W-:Y:S05]  /*10990*/  BRA `(.L_x_360) ;  /* 0x0000002c00887947 */ /* 0x000fea0003800000 */
.L_x_39:
[----:B------:R-:W-:Y:S01]  /*109a0*/  ISETP.GE.AND P3, PT, R43, 0x1, PT ;  /* 0x000000012b00780c */ /* 0x000fe20003f66270 */
[----:B------:R-:W-:Y:S01]  /*109b0*/  FMUL R226, R226, UR8 ;  /* 0x00000008e2e27c20 */ /* 0x000fe20008400000 */
[----:B------:R-:W2:Y:S02]  /*109c0*/  LDL.LU R227, [R1+0x18] ;  /* 0x0000180001e37983 */ /* 0x000ea40000300800 */
[C---:B------:R-:W-:Y:S02]  /*109d0*/  ISETP.LT.OR P0, PT, R44.reuse, 0x1, !P3 ;  /* 0x000000012c00780c */ /* 0x040fe40005f01670 */
[----:B------:R-:W-:Y:S01]  /*109e0*/  ISETP.LT.OR P6, PT, R44, 0x2, !P3 ;  /* 0x000000022c00780c */ /* 0x000fe20005fc1670 */
[----:B------:R-:W-:Y:S01]  /*109f0*/  FMUL R225, R225, UR8 ;  /* 0x00000008e1e17c20 */ /* 0x000fe20008400000 */
[----:B------:R-:W-:Y:S02]  /*10a00*/  F2FP.SATFINITE.E4M3.F32.PACK_AB_MERGE_C R33, RZ, R226, RZ ;  /* 0x000000e2ff21723e */ /* 0x000fe400048070ff */
[----:B------:R-:W-:Y:S01]  /*10a10*/  ISETP.GE.AND P2, PT, R43, 0x9, PT ;  /* 0x000000092b00780c */ /* 0x000fe20003f46270 */
[----:B------:R-:W-:Y:S01]  /*10a20*/  FMUL R224, R224, UR8 ;  /* 0x00000008e0e07c20 */ /* 0x000fe20008400000 */
[----:B------:R-:W-:Y:S01]  /*10a30*/  F2FP.SATFINITE.E4M3.F32.PACK_AB_MERGE_C R225, RZ, R225, RZ ;  /* 0x000000e1ffe1723e */ /* 0x000fe200048070ff */
[----:B------:R-:W-:Y:S01]  /*10a40*/  FMUL R223, R223, UR8 ;  /* 0x00000008dfdf7c20 */ /* 0x000fe20008400000 */
[----:B------:R-:W-:Y:S01]  /*10a50*/  ISETP.LT.OR P1, PT, R44, 0x2, !P2 ;  /* 0x000000022c00780c */ /* 0x000fe20005721670 */
[----:B------:R-:W-:Y:S01]  /*10a60*/  FMUL R222, R222, UR8 ;  /* 0x00000008dede7c20 */ /* 0x000fe20008400000 */
[C---:B------:R-:W-:Y:S01]  /*10a70*/  ISETP.LT.OR P5, PT, R44.reuse, 0x9, !P3 ;  /* 0x000000092c00780c */ /* 0x040fe20005fa1670 */
[----:B------:R0:W-:Y:S01]  /*10a80*/  @!P0 STG.E.U8 desc[UR36][R24.64], R33 ;  /* 0x0000002118008986 */ /* 0x0001e2000c101124 */
[----:B------:R-:W-:-:S03]  /*10a90*/  ISETP.LT.OR P0, PT, R44, 0x1, !P2 ;  /* 0x000000012c00780c */ /* 0x000fc60005701670 */
[----:B------:R-:W-:Y:S01]  /*10aa0*/  @!P6 STG.E.U8 desc[UR36][R24.64+0x1], R225 ;  /* 0x000001e11800e986 */ /* 0x000fe2000c101124 */
[----:B------:R-:W-:Y:S01]  /*10ab0*/  ISETP.LT.OR P6, PT, R44, 0xa, !P3 ;  /* 0x0000000a2c00780c */ /* 0x000fe20005fc1670 */
[----:B------:R-:W-:Y:S01]  /*10ac0*/  FMUL R221, R221, UR8 ;  /* 0x00000008dddd7c20 */ /* 0x000fe20008400000 */
[----:B------:R-:W-:Y:S01]  /*10ad0*/  F2FP.SATFINITE.E4M3.F32.PACK_AB_MERGE_C R35, RZ, R224, RZ ;  /* 0x000000e0ff23723e */ /* 0x000fe200048070ff */
[----:B------:R-:W-:Y:S01]  /*10ae0*/  FMUL R220, R220, UR8 ;  /* 0x00000008dcdc7c20 */ /* 0x000fe20008400000 */
[----:B------:R-:W-:Y:S01]  /*10af0*/  F2FP.SATFINITE.E4M3.F32.PACK_AB_MERGE_C R223, RZ, R223, RZ ;  /* 0x000000dfffdf723e */ /* 0x000fe200048070ff */
[----:B------:R-:W-:Y:S01]  /*10b00*/  FMUL R219, R219, UR8 ;  /* 0x00000008dbdb7c20 */ /* 0x000fe20008400000 */
[----:B------:R-:W-:Y:S01]  /*10b10*/  FMUL R218, R218, UR8 ;  /* 0x00000008dada7c20 */ /* 0x000fe20008400000 */
[----:B0-----:R-:W-:Y:S01]  /*10b20*/  F2FP.SATFINITE.E4M3.F32.PACK_AB_MERGE_C R33, RZ, R222, RZ ;  /* 0x000000deff21723e */ /* 0x001fe200048070ff */
[----:B------:R-:W-:Y:S01]  /*10b30*/  FMUL R217, R217, UR8 ;  /* 0x00000008d9d97c20 */ /* 0x000fe20008400000 */
[----:B------:R0:W-:Y:S01]  /*10b40*/  @!P0 STG.E.U8 desc[UR36][R26.64], R35 ;  /* 0x000000231a008986 */ /* 0x0001e2000c101124 */
[----:B------:R-:W-:-:S02]  /*10b50*/  F2FP.SATFINITE.E4M3.F32.PACK_AB_MERGE_C R221, RZ, R221, RZ ;  /* 0x000000ddffdd723e */ /* 0x000fc400048070ff */
[C---:B------:R-:W-:Y:S01]  /*10b60*/  ISETP.LT.OR P0, PT, R44.reuse, 0x9, !P2 ;  /* 0x000000092c00780c */ /* 0x040fe20005701670 */
[----:B------:R-:W-:Y:S01]  /*10b70*/  @!P1 STG.E.U8 desc[UR36][R26.64+0x1], R223 ;  /* 0x000001df1a009986 */ /* 0x000fe2000c101124 */
[----:B------:R-:W-:-:S03]  /*10b80*/  ISETP.LT.OR P1, PT, R44, 0xa, !P2 ;  /* 0x0000000a2c00780c */ /* 0x000fc60005721670 */
[----:B------:R1:W-:Y:S01]  /*10b90*/  @!P5 STG.E.U8 desc[UR36][R24.64+0x8], R33 ;  /* 0x000008211800d986 */ /* 0x0003e2000c101124 */
[----:B------:R-:W-:-:S03]  /*10ba0*/  ISETP.LT.OR P5, PT, R44, 0x11, !P3 ;  /* 0x000000112c00780c */ /* 0x000fc60005fa1670 */
[----:B------:R-:W-:Y:S01]  /*10bb0*/  @!P6 STG.E.U8 desc[UR36][R24.64+0x9], R221 ;  /* 0x000009dd1800e986 */ /* 0x000fe2000c101124 */
[----:B------:R-:W-:Y:S02]  /*10bc0*/  ISETP.LT.OR P6, PT, R44, 0x12, !P3 ;  /* 0x000000122c00780c */ /* 0x000fe40005fc1670 */
[----:B0-----:R-:W-:Y:S01]  /*10bd0*/  F2FP.SATFINITE.E4M3.F32.PACK_AB_MERGE_C R35, RZ, R220, RZ ;  /* 0x000000dcff23723e */ /* 0x001fe200048070ff */
[----:B------:R-:W-:Y:S01]  /*10be0*/  FMUL R216, R216, UR8 ;  /* 0x00000008d8d87c20 */ /* 0x000fe20008400000 */
[----:B------:R-:W-:Y:S01]  /*10bf0*/  F2FP.SATFINITE.E4M3.F32.PACK_AB_MERGE_C R219, RZ, R219, RZ ;  /* 0x000000dbffdb723e */ /* 0x000fe200048070ff */
[----:B------:R-:W-:Y:S01]  /*10c00*/  FMUL R215, R215, UR8 ;  /* 0x00000008d7d77c20 */ /* 0x000fe20008400000 */
[----:B------:R-:W-:Y:S01]  /*10c10*/  FMUL R214, R214, UR8 ;  /* 0x00000008d6d67c20 */ /* 0x000fe20008400000 */
[----:B-1----:R-:W-:Y:S01]  /*10c20*/  F2FP.SATFINITE.E4M3.F32.PACK_AB_MERGE_C R33, RZ, R218, RZ ;  /* 0x000000daff21723e */ /* 0x002fe200048070ff */
[----:B------:R0:W-:Y:S01]  /*10c30*/  @!P0 STG.E.U8 desc[UR36][R26.64+0x8], R35 ;  /* 0x000008231a008986 */ /* 0x0001e2000c101124 */
[----:B------:R-:W-:-:S03]  /*10c40*/  F2FP.SATFINITE.E4M3.F32.PACK_AB_MERGE_C R217, RZ, R217, RZ ;  /* 0x000000d9ffd9723e */ /* 0x000fc600048070ff */
[----:B------:R-:W-:Y:S01]  /*10c50*/  @!P1 STG.E.U8 desc[UR36][R26.64+0x9], R219 ;  /* 0x000009db1a009986 */ /* 0x000fe2000c101124 */
[----:B------:R-:W-:-:S03]  /*10c60*/  ISETP.LT.OR P1, PT, R44, 0x11, !P2 ;  /* 0x000000112c00780c */ /* 0x000fc60005721670 */
[----:B------:R1:W-:Y:S01]  /*10c70*/  @!P5 STG.E.U8 desc[UR36][R24.64+0x10], R33 ;  /* 0x000010211800d986 */ /* 0x0003e2000c101124 */
[C---:B------:R-:W-:Y:S02]  /*10c80*/  ISETP.LT.OR P5, PT, R44.reuse, 0x12, !P2 ;  /* 0x000000122c00780c */ /* 0x040fe400057a1670 */
[C---:B------:R-:W-:Y:S01]  /*10c90*/  ISETP.LT.OR P0, PT, R44.reuse, 0x19, !P3 ;  /* 0x000000192c00780c */ /* 0x040fe20005f01670 */
[----:B------:R-:W-:Y:S01]  /*10ca0*/  @!P6 STG.E.U8 desc[UR36][R24.64+0x11], R217 ;  /* 0x000011d91800e986 */ /* 0x000fe2000c101124 */
[----:B------:R-:W-:Y:S01]  /*10cb0*/  ISETP.LT.OR P6, PT, R44, 0x1a, !P3 ;  /* 0x0000001a2c00780c */ /* 0x000fe20005fc1670 */
[----:B------:R-:W-:Y:S01]  /*10cc0*/  FMUL R213, R213, UR8 ;  /* 0x00000008d5d57c20 */ /* 0x000fe20008400000 */
        /* <DEDUP_REMOVED lines=9> */
[----:B------:R-:W-:-:S03]  /*10d60*/  ISETP.GE.AND P1, PT, R43, 0x81, PT ;  /* 0x000000812b00780c */ /* 0x000fc60003f26270 */
[----:B------:R1:W-:Y:S01]  /*10d70*/  @!P0 STG.E.U8 desc[UR36][R24.64+0x18], R33 ;  /* 0x0000182118008986 */ /* 0x0003e2000c101124 */
[C---:B------:R-:W-:Y:S02]  /*10d80*/  ISETP.LT.OR P0, PT, R44.reuse, 0x1a, !P2 ;  /* 0x0000001a2c00780c */ /* 0x040fe40005701670 */
[C---:B------:R-:W-:Y:S01]  /*10d90*/  ISETP.LT.OR P5, PT, R44.reuse, 0x19, !P2 ;  /* 0x000000192c00780c */ /* 0x040fe200057a1670 */
[----:B------:R-:W-:Y:S01]  /*10da0*/  @!P6 STG.E.U8 desc[UR36][R24.64+0x19], R213 ;  /* 0x000019d51800e986 */ /* 0x000fe2000c101124 */
[----:B------:R-:W-:Y:S02]  /*10db0*/  ISETP.LT.OR P6, PT, R44, 0x1, !P1 ;  /* 0x000000012c00780c */ /* 0x000fe40004fc1670 */
[----:B------:R-:W-:Y:S01]  /*10dc0*/  F2FP.SATFINITE.E4M3.F32.PACK_AB_MERGE_C R211, RZ, R211, RZ ;  /* 0x000000d3ffd3723e */ /* 0x000fe200048070ff */
[----:B------:R-:W-:Y:S01]  /*10dd0*/  FMUL R209, R209, UR8 ;  /* 0x00000008d1d17c20 */ /* 0x000fe20008400000 */
[----:B0-----:R-:W-:Y:S01]  /*10de0*/  F2FP.SATFINITE.E4M3.F32.PACK_AB_MERGE_C R35, RZ, R212, RZ ;  /* 0x000000d4ff23723e */ /* 0x001fe200048070ff */
[----:B------:R-:W-:Y:S01]  /*10df0*/  FMUL R208, R208, UR8 ;  /* 0x00000008d0d07c20 */ /* 0x000fe20008400000 */
[----:B------:R-:W-:Y:S01]  /*10e00*/  FMUL R207, R207, UR8 ;  /* 0x00000008cfcf7c20 */ /* 0x000fe20008400000 */
[----:B-1----:R-:W-:Y:S01]  /*10e10*/  F2FP.SATFINITE.E4M3.F32.PACK_AB_MERGE_C R33, RZ, R210, RZ ;  /* 0x000000d2ff21723e */ /* 0x002fe200048070ff */
[----:B------:R-:W-:Y:S01]  /*10e20*/  FMUL R206, R206, UR8 ;  /* 0x00000008cece7c20 */ /* 0x000fe20008400000 */
[----:B------:R-:W-:Y:S01]  /*10e30*/  @!P0 STG.E.U8 desc[UR36][R26.64+0x19], R211 ;  /* 0x000019d31a008986 */ /* 0x000fe2000c101124 */
[----:B------:R-:W-:-:S03]  /*10e40*/  ISETP.GE.AND P0, PT, R43, 0x89, PT ;  /* 0x000000892b00780c */ /* 0x000fc60003f06270 */
[----:B------:R0:W-:Y:S01]  /*10e50*/  @!P5 STG.E.U8 desc[UR36][R26.64+0x18], R35 ;  /* 0x000018231a00d986 */ /* 0x0001e2000c101124 */
[----:B------:R-:W-:-:S03]  /*10e60*/  ISETP.LT.OR P5, PT, R44, 0x2, !P1 ;  /* 0x000000022c00780c */ /* 0x000fc60004fa1670 */
[----:B------:R1:W-:Y:S01]  /*10e70*/  @!P6 STG.E.U8 desc[UR36][R28.64], R33 ;  /* 0x000000211c00e986 */ /* 0x0003e2000c101124 */
[----:B------:R-:W-:Y:S02]  /*10e80*/  ISETP.LT.OR P6, PT, R44, 0x1, !P0 ;  /* 0x000000012c00780c */ /* 0x000fe400047c1670 */
[----:B------:R-:W-:Y:S01]  /*10e90*/  F2FP.SATFINITE.E4M3.F32.PACK_AB_MERGE_C R209, RZ, R209, RZ ;  /* 0x000000d1ffd1723e */ /* 0x000fe200048070ff */
[----:B------:R-:W3:Y:S01]  /*10ea0*/  LDL.LU R226, [R1+0x14] ;  /* 0x0000140001e27983 */ /* 0x000ee20000300800 */
[----:B0-----:R-:W-:-:S03]  /*10eb0*/  F2FP.SATFINITE.E4M3.F32.PACK_AB_MERGE_C R35, RZ, R208, RZ ;  /* 0x000000d0ff23723e */ /* 0x001fc600048070ff */
[----:B------:R-:W4:Y:S04]  /*10ec0*/  LDL.LU R225, [R1+0x10] ;  /* 0x0000100001e17983 */ /* 0x000f280000300800 */
[----:B------:R-:W-:Y:S01]  /*10ed0*/  @!P5 STG.E.U8 desc[UR36][R28.64+0x1], R209 ;  /* 0x000001d11c00d986 */ /* 0x000fe2000c101124 */
[----:B------:R-:W-:-:S03]  /*10ee0*/  ISETP.LT.OR P5, PT, R44, 0x2, !P0 ;  /* 0x000000022c00780c */ /* 0x000fc600047a1670 */
[----:B------:R0:W-:Y:S01]  /*10ef0*/  @!P6 STG.E.U8 desc[UR36][R30.64], R35 ;  /* 0x000000231e00e986 */ /* 0x0001e2000c101124 */
[C---:B------:R-:W-:Y:S02]  /*10f00*/  ISETP.LT.OR P6, PT, R44.reuse, 0x9, !P1 ;  /* 0x000000092c00780c */ /* 0x040fe40004fc1670 */
[----:B------:R-:W-:Y:S01]  /*10f10*/  F2FP.SATFINITE.E4M3.F32.PACK_AB_MERGE_C R207, RZ, R207, RZ ;  /* 0x000000cfffcf723e */ /* 0x000fe200048070ff */
[----:B------:R-:W-:Y:S01]  /*10f20*/  FMUL R205, R205, UR8 ;  /* 0x00000008cdcd7c20 */ /* 0x000fe20008400000 */
[----:B-1----:R-:W-:Y:S01]  /*10f30*/  F2FP.SATFINITE.E4M3.F32.PACK_AB_MERGE_C R33, RZ, R206, RZ ;  /* 0x000000ceff21723e */ /* 0x002fe200048070ff */
[----:B------:R-:W2:Y:S04]  /*10f40*/  LDL.LU R224, [R1+0xc] ;  /* 0x00000c0001e07983 */ /* 0x000ea80000300800 */
[----:B------:R-:W-:Y:S01]  /*10f50*/  @!P5 STG.E.U8 desc[UR36][R30.64+0x1], R207 ;  /* 0x000001cf1e00d986 */ /* 0x000fe2000c101124 */
[----:B------:R-:W-:-:S03]  /*10f60*/  ISETP.LT.OR P5, PT, R44, 0xa, !P1 ;  /* 0x0000000a2c00780c */ /* 0x000fc60004fa1670 */
[----:B------:R1:W-:Y:S01]  /*10f70*/  @!P6 STG.E.U8 desc[UR36][R28.64+0x8], R33 ;  /* 0x000008211c00e986 */ /* 0x0003e2000c101124 */
[----:B------:R-:W-:Y:S01]  /*10f80*/  ISETP.LT.OR P6, PT, R44, 0x9, !P0 ;  /* 0x000000092c00780c */ /* 0x000fe200047c1670 */
[----:B------:R-:W-:Y:S02]  /*10f90*/  FMUL R204, R204, UR8 ;  /* 0x00000008cccc7c20 */ /* 0x000fe40008400000 */
[----:B------:R-:W3:Y:S01]  /*10fa0*/  LDL.LU R222, [R1+0x4] ;  /* 0x0000040001de7983 */ /* 0x000ee20000300800 */
[----:B------:R-:W-:-:S03]  /*10fb0*/  F2FP.SATFINITE.E4M3.F32.PACK_AB_MERGE_C R205, RZ, R205, RZ ;  /* 0x000000cdffcd723e */ /* 0x000fc600048070ff */
[----:B------:R-:W4:Y:S01]  /*10fc0*/  LDL.LU R223, [R1] ;  /* 0x0000000001df7983 */ /* 0x000f220000300800 */
[----:B0-----:R-:W-:-:S03]  /*10fd0*/  F2FP.SATFINITE.E4M3.F32.PACK_AB_MERGE_C R35, RZ, R204, RZ ;  /* 0x000000ccff23723e */ /* 0x001fc600048070ff */
[----:B------:R-:W2:Y:S01]  /*10fe0*/  LDL.LU R221, [R1+0x8] ;  /* 0x0000080001dd7983 */ /* 0x000ea20000300800 */
[----:B------:R-:W-:Y:S01]  /*10ff0*/  FMUL R203, R203, UR8 ;  /* 0x00000008cbcb7c20 */ /* 0x000fe20008400000 */
[----:B------:R-:W-:Y:S01]  /*11000*/  FMUL R202, R202, UR8 ;  /* 0x00000008caca7c20 */ /* 0x000fe20008400000 */
[----:B------:R-:W-:Y:S01]  /*11010*/  FMUL R201, R201, UR8 ;  /* 0x00000008c9c97c20 */ /* 0x000fe20008400000 */
[----:B------:R-:W-:Y:S01]  /*11020*/  @!P5 STG.E.U8 desc[UR36][R28.64+0x9], R205 ;  /* 0x000009cd1c00d986 */ /* 0x000fe2000c101124 */
[----:B------:R-:W-:Y:S01]  /*11030*/  ISETP.LT.OR P5, PT, R44, 0xa, !P0 ;  /* 0x0000000a2c00780c */ /* 0x000fe200047a1670 */
[----:B------:R-:W-:Y:S01]  /*11040*/  FMUL R200, R200, UR8 ;  /* 0x00000008c8c87c20 */ /* 0x000fe20008400000 */
[----:B------:R-:W-:Y:S01]  /*11050*/  F2FP.SATFINITE.E4M3.F32.PACK_AB_MERGE_C R203, RZ, R203, RZ ;  /* 0x000000cbffcb723e */ /* 0x000fe200048070ff */
[----:B------:R0:W-:Y:S01]  /*11060*/  @!P6 STG.E.U8 desc[UR36][R30.64+0x8], R35 ;  /* 0x000008231e00e986 */ /* 0x0001e2000c101124 */
[----:B------:R-:W-:Y:S01]  /*11070*/  ISETP.LT.OR P6, PT, R44, 0x11, !P1 ;  /* 0x000000112c00780c */ /* 0x000fe20004fc1670 */
[----:B------:R-:W-:Y:S01]  /*11080*/  FMUL R199, R199, UR8 ;  /* 0x00000008c7c77c20 */ /* 0x000fe20008400000 */
[----:B-1----:R-:W-:Y:S01]  /*11090*/  F2FP.SATFINITE.E4M3.F32.PACK_AB_MERGE_C R33, RZ, R202, RZ ;  /* 0x000000caff21723e */ /* 0x002fe200048070ff */
[----:B------:R-:W-:Y:S01]  /*110a0*/  FMUL R198, R198, UR8 ;  /* 0x00000008c6c67c20 */ /* 0x000fe20008400000 */
[----:B------:R-:W-:Y:S01]  /*110b0*/  F2FP.SATFINITE.E4M3.F32.PACK_AB_MERGE_C R201, RZ, R201, RZ ;  /* 0x000000c9ffc9723e */ /* 0x000fe200048070ff */
[----:B------:R-:W-:Y:S01]  /*110c0*/  FMUL R197, R197, UR8 ;  /* 0x00000008c5c57c20 */ /* 0x000fe20008400000 */
[----:B------:R-:W-:Y:S01]  /*110d0*/  F2FP.SATFINITE.E4M3.F32.PACK_AB_MERGE_C R199, RZ, R199, RZ ;  /* 0x000000c7ffc7723e */ /* 0x000fe200048070ff */
[----:B------:R-:W-:Y:S01]  /*110e0*/  FMUL R196, R196, UR8 ;  /* 0x00000008c4c47c20 */ /* 0x000fe20008400000 */
[----:B------:R-:W-:Y:S01]  /*110f0*/  FMUL R195, R195, UR8 ;  /* 0x00000008c3c37c20 */ /* 0x000fe20008400000 */
[----:B------:R-:W-:Y:S01]  /*11100*/  @!P5 STG.E.U8 desc[UR36][R30.64+0x9], R203 ;  /* 0x000009cb1e00d986 */ /* 0x000fe2000c101124 */
[----:B------:R-:W-:Y:S01]  /*11110*/  ISETP.LT.OR P5, PT, R44, 0x12, !P1 ;  /* 0x000000122c00780c */ /* 0x000fe20004fa1670 */
[----:B------:R-:W-:Y:S01]  /*11120*/  FMUL R194, R194, UR8 ;  /* 0x00000008c2c27c20 */ /* 0x000fe20008400000 */
[----:B0-----:R-:W-:Y:S01]  /*11130*/  F2FP.SATFINITE.E4M3.F32.PACK_AB_MERGE_C R35, RZ, R200, RZ ;  /* 0x000000c8ff23723e */ /* 0x001fe200048070ff */
[----:B------:R0:W-:Y:S01]  /*11140*/  @!P6 STG.E.U8 desc[UR36][R28.64+0x10], R33 ;  /* 0x000010211c00e986 */ /* 0x0001e2000c101124 */
[----:B------:R-:W-:Y:S01]  /*11150*/  ISETP.LT.OR P6, PT, R44, 0x11, !P0 ;  /* 0x000000112c00780c */ /* 0x000fe200047c1670 */
[----:B------:R-:W-:Y:S01]  /*11160*/  FMUL R193, R193, UR8 ;  /* 0x00000008c1c17c20 */ /* 0x000fe20008400000 */
[----:B------:R-:W-:Y:S01]  /*11170*/  F2FP.SATFINITE.E4M3.F32.PACK_AB_MERGE_C R197, RZ, R197, RZ ;  /* 0x000000c5ffc5723e */ /* 0x000fe200048070ff */
        /* <DEDUP_REMOVED lines=72> */
[----:B-----5:R-:W-:Y:S01]  /*11600*/  FMUL R0, R0, UR8 ;  /* 0x0000000800007c20 */ /* 0x020fe20008400000 */
[----:B------:R-:W-:-:S03]  /*11610*/  F2FP.SATFINITE.E4M3.F32.PACK_AB_MERGE_C R3, RZ, R3, RZ ;  /* 0x00000003ff03723e */ /* 0x000fc600048070ff */
[----:B------:R-:W-:Y:S01]  /*11620*/  @!P5 STG.E.U8 desc[UR36][R26.64+0x21], R191 ;  /* 0x000021bf1a00d986 */ /* 0x000fe2000c101124 */
[C---:B------:R-:W-:Y:S02]  /*11630*/  ISETP.LT.OR P5, PT, R44.reuse, 0x2a, !P3 ;  /* 0x0000002a2c00780c */ /* 0x040fe40005fa1670 */
[----:B0-----:R-:W-:Y:S01]  /*11640*/  F2FP.SATFINITE.E4M3.F32.PACK_AB_MERGE_C R35, RZ, R188, RZ ;  /* 0x000000bcff23723e */ /* 0x001fe200048070ff */
[----:B------:R0:W-:Y:S01]  /*11650*/  @!P6 STG.E.U8 desc[UR36][R24.64+0x28], R33 ;  /* 0x000028211800e986 */ /* 0x0001e2000c101124 */
[----:B------:R-:W-:-:S09]  /*11660*/  ISETP.LT.OR P6, PT, R44, 0x29, !P2 ;  /* 0x000000292c00780c */ /* 0x000fd200057c1670 */
        /* <DEDUP_REMOVED lines=13> */
[----:B------:R-:W-:Y:S01]  /*11740*/  @!P6 STG.E.U8 desc[UR36][R26.64+0x30], R35 ;  /* 0x000030231a00e986 */ /* 0x000fe2000c101124 */
[----:B------:R-:W-:-:S09]  /*11750*/  ISETP.LT.OR P6, PT, R44, 0x39, !P3 ;  /* 0x000000392c00780c */ /* 0x000fd20005fc1670 */
[----:B------:R0:W-:Y:S01]  /*11760*/  @!P5 STG.E.U8 desc[UR36][R26.64+0x31], R23 ;  /* 0x000031171a00d986 */ /* 0x0001e2000c101124 */
[----:B------:R-:W-:-:S03]  /*11770*/  ISETP.LT.OR P5, PT, R44, 0x3a, !P3 ;  /* 0x0000003a2c00780c */ /* 0x000fc60005fa1670 */
[----:B------:R-:W-:Y:S01]  /*11780*/  @!P6 STG.E.U8 desc[UR36][R24.64+0x38], R33 ;  /* 0x000038211800e986 */ /* 0x000fe2000c101124 */
[----:B------:R-:W-:Y:S02]  /*11790*/  ISETP.LT.OR P6, PT, R44, 0x39, !P2 ;  /* 0x000000392c00780c */ /* 0x000fe400057c1670 */
[----:B0-----:R-:W-:-:S07]  /*117a0*/  F2FP.SATFINITE.E4M3.F32.PACK_AB_MERGE_C R23, RZ, R20, RZ ;  /* 0x00000014ff17723e */ /* 0x001fce00048070ff */
        /* <DEDUP_REMOVED lines=37> */
[----:B------:R1:W-:Y:S01]  /*11a00*/  @!P6 STG.E.U8 desc[UR36][R28.64+0x38], R9 ;  /* 0x000038091c00e986 */ /* 0x0003e2000c101124 */
[----:B------:R-:W-:Y:S02]  /*11a10*/  ISETP.LT.OR P6, PT, R44, 0x39, !P0 ;  /* 0x000000392c00780c */ /* 0x000fe400047c1670 */
[----:B0-----:R-:W-:-:S07]  /*11a20*/  F2FP.SATFINITE.E4M3.F32.PACK_AB_MERGE_C R7, RZ, R4, RZ ;  /* 0x00000004ff07723e */ /* 0x001fce00048070ff */
[----:B------:R0:W-:Y:S01]  /*11a30*/  @!P5 STG.E.U8 desc[UR36][R28.64+0x39], R5 ;  /* 0x000039051c00d986 */ /* 0x0001e2000c101124 */
[C---:B------:R-:W-:Y:S02]  /*11a40*/  ISETP.LT.OR P5, PT, R44.reuse, 0x3a, !P0 ;  /* 0x0000003a2c00780c */ /* 0x040fe400047a1670 */
[----:B-1----:R-:W-:Y:S01]  /*11a50*/  F2FP.SATFINITE.E4M3.F32.PACK_AB_MERGE_C R9, RZ, R0, RZ ;  /* 0x00000000ff09723e */ /* 0x002fe200048070ff */
[----:B------:R-:W-:Y:S01]  /*11a60*/  @!P6 STG.E.U8 desc[UR36][R30.64+0x38], R7 ;  /* 0x000038071e00e986 */ /* 0x000fe2000c101124 */
[----:B------:R-:W-:Y:S02]  /*11a70*/  ISETP.LT.OR P6, PT, R44, 0x41, !P3 ;  /* 0x000000412c00780c */ /* 0x000fe40005fc1670 */
[----:B0-----:R-:W-:Y:S01]  /*11a80*/  F2FP.SATFINITE.E4M3.F32.PACK_AB_MERGE_C R5, RZ, R2, RZ ;  /* 0x00000002ff05723e */ /* 0x001fe200048070ff */
[----:B----4-:R-:W-:-:S06]  /*11a90*/  FMUL R0, R223, UR8 ;  /* 0x00000008df007c20 */ /* 0x010fcc0008400000 */
[----:B------:R0:W-:Y:S01]  /*11aa0*/  @!P5 STG.E.U8 desc[UR36][R30.64+0x39], R3 ;  /* 0x000039031e00d986 */ /* 0x0001e2000c101124 */
[----:B------:R-:W-:-:S03]  /*11ab0*/  ISETP.LT.OR P5, PT, R44, 0x42, !P3 ;  /* 0x000000422c00780c */ /* 0x000fc60005fa1670 */
[----:B------:R-:W4:Y:S01]  /*11ac0*/  LDL.LU R223, [R1+0x1c] ;  /* 0x00001c0001df7983 */ /* 0x000f220000300800 */
[----:B---3--:R-:W-:-:S03]  /*11ad0*/  FMUL R2, R222, UR8 ;  /* 0x00000008de027c20 */ /* 0x008fc60008400000 */
[----:B------:R1:W-:Y:S01]  /*11ae0*/  @!P6 STG.E.U8 desc[UR36][R24.64+0x40], R5 ;  /* 0x000040051800e986 */ /* 0x0003e2000c101124 */
[----:B------:R-:W-:Y:S02]  /*11af0*/  ISETP.LT.OR P6, PT, R44, 0x41, !P2 ;  /* 0x000000412c00780c */ /* 0x000fe400057c1670 */
[----:B0-----:R-:W-:Y:S01]  /*11b00*/  F2FP.SATFINITE.E4M3.F32.PACK_AB_MERGE_C R3, RZ, R0, RZ ;  /* 0x00000000ff03723e */ /* 0x001fe200048070ff */
[----:B------:R-:W3:Y:S01]  /*11b10*/  LDL.LU R222, [R1+0x20] ;  /* 0x0000200001de7983 */ /* 0x000ee20000300800 */
[----:B--2---:R-:W-:-:S03]  /*11b20*/  FMUL R0, R221, UR8 ;  /* 0x00000008dd007c20 */ /* 0x004fc60008400000 */
[----:B------:R-:W2:Y:S01]  /*11b30*/  LDL.LU R221, [R1+0x24] ;  /* 0x0000240001dd7983 */ /* 0x000ea20000300800 */
[----:B------:R-:W-:Y:S01]  /*11b40*/  F2FP.SATFINITE.E4M3.F32.PACK_AB_MERGE_C R7, RZ, R2, RZ ;  /* 0x00000002ff07723e */ /* 0x000fe200048070ff */
[----:B------:R-:W-:Y:S01]  /*11b50*/  FMUL R2, R224, UR8 ;  /* 0x00000008e0027c20 */ /* 0x000fe20008400000 */
[----:B-1----:R-:W-:Y:S01]  /*11b60*/  F2FP.SATFINITE.E4M3.F32.PACK_AB_MERGE_C R5, RZ, R0, RZ ;  /* 0x00000000ff05723e */ /* 0x002fe200048070ff */
[----:B------:R-:W2:Y:S01]  /*11b70*/  LDL.LU R224, [R1+0x28] ;  /* 0x0000280001e07983 */ /* 0x000ea20000300800 */
[----:B------:R-:W-:-:S03]  /*11b80*/  FMUL R0, R225, UR8 ;  /* 0x00000008e1007c20 */ /* 0x000fc60008400000 */
[----:B------:R-:W2:Y:S04]  /*11b90*/  LDL.LU R225, [R1+0x2c] ;  /* 0x00002c0001e17983 */ /* 0x000ea80000300800 */
[----:B------:R0:W-:Y:S04]  /*11ba0*/  @!P5 STG.E.U8 desc[UR36][R24.64+0x41], R9 ;  /* 0x000041091800d986 */ /* 0x0001e8000c101124 */
[----:B------:R1:W-:Y:S01]  /*11bb0*/  @!P6 STG.E.U8 desc[UR36][R26.64+0x40], R3 ;  /* 0x000040031a00e986 */ /* 0x0003e2000c101124 */
[----:B0-----:R-:W-:Y:S01]  /*11bc0*/  F2FP.SATFINITE.E4M3.F32.PACK_AB_MERGE_C R9, RZ, R2, RZ ;  /* 0x00000002ff09723e */ /* 0x001fe200048070ff */
[----:B------:R-:W-:-:S02]  /*11bd0*/  FMUL R2, R226, UR8 ;  /* 0x00000008e2027c20 */ /* 0x000fc40008400000 */
[----:B------:R-:W2:Y:S01]  /*11be0*/  LDL.LU R226, [R1+0x30] ;  /* 0x0000300001e27983 */ /* 0x000ea20000300800 */
[----:B-1----:R-:W-:Y:S01]  /*11bf0*/  F2FP.SATFINITE.E4M3.F32.PACK_AB_MERGE_C R3, RZ, R0, RZ ;  /* 0x00000000ff03723e */ /* 0x002fe200048070ff */
[----:B------:R-:W-:Y:S02]  /*11c00*/  FMUL R0, R227, UR8 ;  /* 0x00000008e3007c20 */ /* 0x000fe40008400000 */
[----:B------:R-:W2:Y:S01]  /*11c10*/  LDL.LU R227, [R1+0x34] ;  /* 0x0000340001e37983 */ /* 0x000ea20000300800 */
[C---:B------:R-:W-:Y:S02]  /*11c20*/  ISETP.LT.OR P5, PT, R44.reuse, 0x42, !P2 ;  /* 0x000000422c00780c */ /* 0x040fe400057a1670 */
[----:B------:R-:W-:-:S11]  /*11c30*/  ISETP.LT.OR P6, PT, R44, 0x49, !P3 ;  /* 0x000000492c00780c */ /* 0x000fd60005fc1670 */
[----:B------:R0:W-:Y:S01]  /*11c40*/  @!P5 STG.E.U8 desc[UR36][R26.64+0x41], R7 ;  /* 0x000041071a00d986 */ /* 0x0001e2000c101124 */
[----:B------:R-:W-:-:S03]  /*11c50*/  ISETP.LT.OR P5, PT, R44, 0x4a, !P3 ;  /* 0x0000004a2c00780c */ /* 0x000fc60005fa1670 */
[----:B------:R1:W-:Y:S01]  /*11c60*/  @!P6 STG.E.U8 desc[UR36][R24.64+0x48], R5 ;  /* 0x000048051800e986 */ /* 0x0003e2000c101124 */
[----:B------:R-:W-:-:S09]  /*11c70*/  ISETP.LT.OR P6, PT, R44, 0x49, !P2 ;  /* 0x000000492c00780c */ /* 0x000fd200057c1670 */
[----:B------:R4:W-:Y:S01]  /*11c80*/  @!P5 STG.E.U8 desc[UR36][R24.64+0x49], R9 ;  /* 0x000049091800d986 */ /* 0x0009e2000c101124 */
[C---:B------:R-:W-:Y:S02]  /*11c90*/  ISETP.LT.OR P5, PT, R44.reuse, 0x4a, !P2 ;  /* 0x0000004a2c00780c */ /* 0x040fe400057a1670 */
[----:B0-----:R-:W-:Y:S01]  /*11ca0*/  F2FP.SATFINITE.E4M3.F32.PACK_AB_MERGE_C R7, RZ, R2, RZ ;  /* 0x00000002ff07723e */ /* 0x001fe200048070ff */
[----:B------:R0:W-:Y:S01]  /*11cb0*/  @!P6 STG.E.U8 desc[UR36][R26.64+0x48], R3 ;  /* 0x000048031a00e986 */ /* 0x0001e2000c101124 */
[----:B------:R-:W-:Y:S02]  /*11cc0*/  ISETP.LT.OR P6, PT, R44, 0x51, !P3 ;  /* 0x000000512c00780c */ /* 0x000fe40005fc1670 */
[----:B-1----:R-:W-:-:S07]  /*11cd0*/  F2FP.SATFINITE.E4M3.F32.PACK_AB_MERGE_C R5, RZ, R0, RZ ;  /* 0x00000000ff05723e */ /* 0x002fce00048070ff */
[----:B------:R1:W-:Y:S01]  /*11ce0*/  @!P5 STG.E.U8 desc[UR36][R26.64+0x49], R7 ;  /* 0x000049071a00d986 */ /* 0x0003e2000c101124 */
[----:B------:R-:W-:-:S03]  /*11cf0*/  ISETP.LT.OR P5, PT, R44, 0x52, !P3 ;  /* 0x000000522c00780c */ /* 0x000fc60005fa1670 */
[----:B------:R1:W-:Y:S01]  /*11d00*/  @!P6 STG.E.U8 desc[UR36][R24.64+0x50], R5 ;  /* 0x000050051800e986 */ /* 0x0003e2000c101124 */
[----:B----4-:R-:W-:-:S03]  /*11d10*/  FMUL R2, R223, UR8 ;  /* 0x00000008df027c20 */ /* 0x010fc60008400000 */
[----:B------:R-:W4:Y:S02]  /*11d20*/  LDL.LU R223, [R1+0x38] ;  /* 0x0000380001df7983 */ /* 0x000f240000300800 */
[----:B------:R-:W-:Y:S01]  /*11d30*/  F2FP.SATFINITE.E4M3.F32.PACK_AB_MERGE_C R9, RZ, R2, RZ ;  /* 0x00000002ff09723e */ /* 0x000fe200048070ff */
[----:B---3--:R-:W-:Y:S02]  /*11d40*/  FMUL R0, R222, UR8 ;  /* 0x00000008de007c20 */ /* 0x008fe40008400000 */
[----:B------:R-:W3:Y:S01]  /*11d50*/  LDL.LU R222, [R1+0x3c] ;  /* 0x00003c0001de7983 */ /* 0x000ee20000300800 */
[----:B--2---:R-:W-:-:S03]  /*11d60*/  FMUL R2, R221, UR8 ;  /* 0x00000008dd027c20 */ /* 0x004fc60008400000 */
[----:B------:R-:W2:Y:S01]  /*11d70*/  LDL.LU R221, [R1+0x40] ;  /* 0x0000400001dd7983 */ /* 0x000ea20000300800 */
[----:B0-----:R-:W-:Y:S01]  /*11d80*/  F2FP.SATFINITE.E4M3.F32.PACK_AB_MERGE_C R3, RZ, R0, RZ ;  /* 0x00000000ff03723e */ /* 0x001fe200048070ff */
[----:B------:R-:W-:Y:S01]  /*11d90*/  FMUL R0, R224, UR8 ;  /* 0x00000008e0007c20 */ /* 0x000fe20008400000 */
[----:B-1----:R-:W-:Y:S01]  /*11da0*/  F2FP.SATFINITE.E4M3.F32.PACK_AB_MERGE_C R7, RZ, R2, RZ ;  /* 0x00000002ff07723e */ /* 0x002fe200048070ff */
[----:B------:R-:W2:Y:S01]  /*11db0*/  LDL.LU R224, [R1+0x44] ;  /* 0x0000440001e07983 */ /* 0x000ea20000300800 */
[----:B------:R-:W-:-:S03]  /*11dc0*/  FMUL R2, R225, UR8 ;  /* 0x00000008e1027c20 */ /* 0x000fc60008400000 */
[----:B------:R-:W2:Y:S01]  /*11dd0*/  LDL.LU R225, [R1+0x48] ;  /* 0x0000480001e17983 */ /* 0x000ea20000300800 */
[----:B------:R-:W-:-:S03]  /*11de0*/  F2FP.SATFINITE.E4M3.F32.PACK_AB_MERGE_C R5, RZ, R0, RZ ;  /* 0x00000000ff05723e */ /* 0x000fc600048070ff */
[----:B------:R0:W-:Y:S02]  /*11df0*/  @!P5 STG.E.U8 desc[UR36][R24.64+0x51], R9 ;  /* 0x000051091800d986 */ /* 0x0001e4000c101124 */
[----:B0-----:R-:W-:Y:S01]  /*11e00*/  F2FP.SATFINITE.E4M3.F32.PACK_AB_MERGE_C R9, RZ, R2, RZ ;  /* 0x00000002ff09723e */ /* 0x001fe200048070ff */
[----:B------:R-:W-:Y:S02]  /*11e10*/  FMUL R0, R226, UR8 ;  /* 0x00000008e2007c20 */ /* 0x000fe40008400000 */
[----:B------:R-:W2:Y:S01]  /*11e20*/  LDL.LU R226, [R1+0x4c] ;  /* 0x00004c0001e27983 */ /* 0x000ea20000300800 */
[----:B------:R-:W-:-:S03]  /*11e30*/  FMUL R2, R227, UR8 ;  /* 0x00000008e3027c20 */ /* 0x000fc60008400000 */
        /* <DEDUP_REMOVED lines=282> */
[C---:B------:R-:W-:Y:S01]  /*12fe0*/  ISETP.LT.OR P5, PT, R44.reuse, 0x82, !P2 ;  /* 0x000000822c00780c */ /* 0x040fe200057a1670 */
[----:B------:R-:W2:Y:S04]  /*12ff0*/  LDL.LU R220, [R1+0x134] ;  /* 0x0001340001dc7983 */ /* 0x000ea80000300800 */
[----:B------:R-:W2:Y:S06]  /*13000*/  LDL.LU R221, [R1+0x138] ;  /* 0x0001380001dd7983 */ /* 0x000eac0000300800 */
        /* <DEDUP_REMOVED lines=18> */
[----:B--2---:R-:W-:Y:S02]  /*13130*/  FMUL R0, R218, UR8 ;  /* 0x00000008da007c20 */ /* 0x004fe40008400000 */
[----:B0-----:R-:W-:Y:S01]  /*13140*/  F2FP.SATFINITE.E4M3.F32.PACK_AB_MERGE_C R9, RZ, R2, RZ ;  /* 0x00000002ff09723e */ /* 0x001fe200048070ff */
[----:B------:R-:W-:Y:S02]  /*13150*/  FMUL R2, R224, UR8 ;  /* 0x00000008e0027c20 */ /* 0x000fe40008400000 */
[----:B-1----:R-:W-:Y:S01]  /*13160*/  F2FP.SATFINITE.E4M3.F32.PACK_AB_MERGE_C R3, RZ, R0, RZ ;  /* 0x00000000ff03723e */ /* 0x002fe200048070ff */
[----:B------:R-:W2:Y:S01]  /*13170*/  LDL.LU R224, [R1+0x144] ;  /* 0x0001440001e07983 */ /* 0x000ea20000300800 */
[----:B------:R-:W-:Y:S01]  /*13180*/  FMUL R0, R225, UR8 ;  /* 0x00000008e1007c20 */ /* 0x000fe20008400000 */
[----:B------:R-:W-:-:S02]  /*13190*/  F2FP.SATFINITE.E4M3.F32.PACK_AB_MERGE_C R7, RZ, R2, RZ ;  /* 0x00000002ff07723e */ /* 0x000fc400048070ff */
[----:B------:R0:W-:Y:S04]  /*131a0*/  @!P6 STG.E.U8 desc[UR36][R24.64+0x90], R5 ;  /* 0x000090051800e986 */ /* 0x0001e8000c101124 */
[----:B------:R-:W2:Y:S01]  /*131b0*/  LDL.LU R225, [R1+0x148] ;  /* 0x0001480001e17983 */ /* 0x000ea20000300800 */
[----:B0-----:R-:W-:Y:S01]  /*131c0*/  F2FP.SATFINITE.E4M3.F32.PACK_AB_MERGE_C R5, RZ, R0, RZ ;  /* 0x00000000ff05723e */ /* 0x001fe200048070ff */
[----:B------:R-:W-:Y:S02]  /*131d0*/  FMUL R2, R226, UR8 ;  /* 0x00000008e2027c20 */ /* 0x000fe40008400000 */
[----:B------:R-:W2:Y:S01]  /*131e0*/  LDL.LU R226, [R1+0x14c] ;  /* 0x00014c0001e27983 */ /* 0x000ea20000300800 */
[----:B------:R-:W-:-:S03]  /*131f0*/  FMUL R0, R227, UR8 ;  /* 0x00000008e3007c20 */ /* 0x000fc60008400000 */
[----:B------:R-:W2:Y:S01]  /*13200*/  LDL.LU R227, [R1+0x150] ;  /* 0x0001500001e37983 */ /* 0x000ea20000300800 */
[C---:B------:R-:W-:Y:S02]  /*13210*/  ISETP.LT.OR P5, PT, R44.reuse, 0x92, !P3 ;  /* 0x000000922c00780c */ /* 0x040fe40005fa1670 */
[C---:B------:R-:W-:Y:S01]  /*13220*/  ISETP.LT.OR P6, PT, R44.reuse, 0x91, !P2 ;  /* 0x000000912c00780c */ /* 0x040fe200057c1670 */
[----:B------:R-:W2:Y:S10]  /*13230*/  LDL.LU R218, [R1+0x154] ;  /* 0x0001540001da7983 */ /* 0x000eb40000300800 */
[----:B------:R0:W-:Y:S01]  /*13240*/  @!P5 STG.E.U8 desc[UR36][R24.64+0x91], R9 ;  /* 0x000091091800d986 */ /* 0x0001e2000c101124 */
[----:B------:R-:W-:-:S03]  /*13250*/  ISETP.LT.OR P5, PT, R44, 0x92, !P2 ;  /* 0x000000922c00780c */ /* 0x000fc600057a1670 */
[----:B------:R-:W-:Y:S01]  /*13260*/  @!P6 STG.E.U8 desc[UR36][R26.64+0x90], R3 ;  /* 0x000090031a00e986 */ /* 0x000fe2000c101124 */
[----:B------:R-:W-:Y:S02]  /*13270*/  ISETP.LT.OR P6, PT, R44, 0x99, !P3 ;  /* 0x000000992c00780c */ /* 0x000fe40005fc1670 */
[----:B------:R-:W-:Y:S01]  /*13280*/  F2FP.SATFINITE.E4M3.F32.PACK_AB_MERGE_C R11, RZ, R0, RZ ;  /* 0x00000000ff0b723e */ /* 0x000fe200048070ff */
[----:B------:R-:W-:Y:S01]  /*13290*/  FMUL R0, R220, UR8 ;  /* 0x00000008dc007c20 */ /* 0x000fe20008400000 */
[C---:B------:R-:W-:Y:S01]  /*132a0*/  ISETP.LT.OR P3, PT, R44.reuse, 0x9a, !P3 ;  /* 0x0000009a2c00780c */ /* 0x040fe20005f61670 */
[----:B------:R-:W2:Y:S01]  /*132b0*/  LDL.LU R220, [R1+0x158] ;  /* 0x0001580001dc7983 */ /* 0x000ea20000300800 */
[----:B0-----:R-:W-:Y:S01]  /*132c0*/  F2FP.SATFINITE.E4M3.F32.PACK_AB_MERGE_C R9, RZ, R2, RZ ;  /* 0x00000002ff09723e */ /* 0x001fe200048070ff */
[----:B------:R-:W-:Y:S02]  /*132d0*/  FMUL R2, R221, UR8 ;  /* 0x00000008dd027c20 */ /* 0x000fe40008400000 */
[----:B------:R0:W-:Y:S01]  /*132e0*/  @!P5 STG.E.U8 desc[UR36][R26.64+0x91], R7 ;  /* 0x000091071a00d986 */ /* 0x0001e2000c101124 */
[----:B------:R-:W-:-:S02]  /*132f0*/  ISETP.LT.OR P5, PT, R44, 0x99, !P2 ;  /* 0x000000992c00780c */ /* 0x000fc400057a1670 */
[----:B------:R-:W-:Y:S01]  /*13300*/  ISETP.LT.OR P2, PT, R44, 0x9a, !P2 ;  /* 0x0000009a2c00780c */ /* 0x000fe20005741670 */
[----:B------:R-:W2:Y:S04]  /*13310*/  LDL.LU R221, [R1+0x15c] ;  /* 0x00015c0001dd7983 */ /* 0x000ea80000300800 */
[----:B------:R1:W-:Y:S04]  /*13320*/  @!P6 STG.E.U8 desc[UR36][R24.64+0x98], R5 ;  /* 0x000098051800e986 */ /* 0x0003e8000c101124 */
[----:B------:R4:W-:Y:S01]  /*13330*/  @!P3 STG.E.U8 desc[UR36][R24.64+0x99], R9 ;  /* 0x000099091800b986 */ /* 0x0009e2000c101124 */
[----:B0-----:R-:W-:-:S02]  /*13340*/  F2FP.SATFINITE.E4M3.F32.PACK_AB_MERGE_C R7, RZ, R2, RZ ;  /* 0x00000002ff07723e */ /* 0x001fc400048070ff */
[----:B-1----:R-:W-:-:S05]  /*13350*/  F2FP.SATFINITE.E4M3.F32.PACK_AB_MERGE_C R5, RZ, R0, RZ ;  /* 0x00000000ff05723e */ /* 0x002fca00048070ff */
[----:B------:R0:W-:Y:S01]  /*13360*/  @!P2 STG.E.U8 desc[UR36][R26.64+0x99], R5 ;  /* 0x000099051a00a986 */ /* 0x0001e2000c101124 */
[----:B----4-:R-:W-:-:S03]  /*13370*/  FMUL R3, R223, UR8 ;  /* 0x00000008df037c20 */ /* 0x010fc60008400000 */
[----:B------:R-:W4:Y:S02]  /*13380*/  LDL.LU R223, [R1+0x160] ;  /* 0x0001600001df7983 */ /* 0x000f240000300800 */
[----:B------:R-:W-:Y:S01]  /*13390*/  F2FP.SATFINITE.E4M3.F32.PACK_AB_MERGE_C R9, RZ, R3, RZ ;  /* 0x00000003ff09723e */ /* 0x000fe200048070ff */
[----:B---3--:R-:W-:Y:S02]  /*133a0*/  FMUL R4, R222, UR8 ;  /* 0x00000008de047c20 */ /* 0x008fe40008400000 */
[----:B------:R-:W3:Y:S01]  /*133b0*/  LDL.LU R222, [R1+0x164] ;  /* 0x0001640001de7983 */ /* 0x000ee20000300800 */
[----:B--2---:R-:W-:-:S03]  /*133c0*/  FMUL R0, R224, UR8 ;  /* 0x00000008e0007c20 */ /* 0x004fc60008400000 */
[----:B------:R-:W2:Y:S02]  /*133d0*/  LDL.LU R224, [R1+0x168] ;  /* 0x0001680001e07983 */ /* 0x000ea40000300800 */
[----:B0-----:R-:W-:Y:S01]  /*133e0*/  F2FP.SATFINITE.E4M3.F32.PACK_AB_MERGE_C R5, RZ, R0, RZ ;  /* 0x00000000ff05723e */ /* 0x001fe200048070ff */
[----:B------:R-:W-:Y:S02]  /*133f0*/  FMUL R2, R225, UR8 ;  /* 0x00000008e1027c20 */ /* 0x000fe40008400000 */
[----:B------:R-:W2:Y:S01]  /*13400*/  LDL.LU R225, [R1+0x16c] ;  /* 0x00016c0001e17983 */ /* 0x000ea20000300800 */
[----:B------:R-:W-:-:S03]  /*13410*/  FMUL R3, R226, UR8 ;  /* 0x00000008e2037c20 */ /* 0x000fc60008400000 */
[----:B------:R-:W2:Y:S01]  /*13420*/  LDL.LU R226, [R1+0x170] ;  /* 0x0001700001e27983 */ /* 0x000ea20000300800 */
[----:B------:R-:W-:-:S03]  /*13430*/  FMUL R0, R227, UR8 ;  /* 0x00000008e3007c20 */ /* 0x000fc60008400000 */
[----:B------:R-:W2:Y:S01]  /*13440*/  LDL.LU R227, [R1+0x174] ;  /* 0x0001740001e37983 */ /* 0x000ea20000300800 */
[C---:B------:R-:W-:Y:S02]  /*13450*/  ISETP.LT.OR P6, PT, R44.reuse, 0x81, !P1 ;  /* 0x000000812c00780c */ /* 0x040fe40004fc1670 */
[C---:B------:R-:W-:Y:S01]  /*13460*/  ISETP.LT.OR P3, PT, R44.reuse, 0x82, !P1 ;  /* 0x000000822c00780c */ /* 0x040fe20004f61670 */
[----:B------:R-:W-:Y:S01]  /*13470*/  @!P5 STG.E.U8 desc[UR36][R26.64+0x98], R11 ;  /* 0x0000980b1a00d986 */ /* 0x000fe2000c101124 */
[C---:B------:R-:W-:Y:S02]  /*13480*/  ISETP.LT.OR P5, PT, R44.reuse, 0x81, !P0 ;  /* 0x000000812c00780c */ /* 0x040fe400047a1670 */
[----:B------:R-:W-:-:S07]  /*13490*/  ISETP.LT.OR P2, PT, R44, 0x8a, !P1 ;  /* 0x0000008a2c00780c */ /* 0x000fce0004f41670 */
[----:B------:R0:W-:Y:S01]  /*134a0*/  @!P6 STG.E.U8 desc[UR36][R28.64+0x80], R7 ;  /* 0x000080071c00e986 */ /* 0x0001e2000c101124 */
[----:B------:R-:W-:-:S03]  /*134b0*/  ISETP.LT.OR P6, PT, R44, 0x82, !P0 ;  /* 0x000000822c00780c */ /* 0x000fc600047c1670 */
[----:B------:R1:W-:Y:S01]  /*134c0*/  @!P3 STG.E.U8 desc[UR36][R28.64+0x81], R9 ;  /* 0x000081091c00b986 */ /* 0x0003e2000c101124 */
[C---:B------:R-:W-:Y:S02]  /*134d0*/  ISETP.LT.OR P3, PT, R44.reuse, 0x89, !P1 ;  /* 0x000000892c00780c */ /* 0x040fe40004f61670 */
[----:B------:R-:W-:Y:S02]  /*134e0*/  F2FP.SATFINITE.E4M3.F32.PACK_AB_MERGE_C R13, RZ, R4, RZ ;  /* 0x00000004ff0d723e */ /* 0x000fe400048070ff */
[----:B0-----:R-:W-:Y:S02]  /*134f0*/  F2FP.SATFINITE.E4M3.F32.PACK_AB_MERGE_C R7, RZ, R2, RZ ;  /* 0x00000002ff07723e */ /* 0x001fe400048070ff */
[----:B-1----:R-:W-:Y:S01]  /*13500*/  F2FP.SATFINITE.E4M3.F32.PACK_AB_MERGE_C R9, RZ, R3, RZ ;  /* 0x00000003ff09723e */ /* 0x002fe200048070ff */
[----:B------:R-:W-:Y:S01]  /*13510*/  @!P5 STG.E.U8 desc[UR36][R30.64+0x80], R13 ;  /* 0x0000800d1e00d986 */ /* 0x000fe2000c101124 */
[----:B------:R-:W-:-:S03]  /*13520*/  ISETP.LT.OR P5, PT, R44, 0x89, !P0 ;  /* 0x000000892c00780c */ /* 0x000fc600047a1670 */
[----:B------:R0:W-:Y:S01]  /*13530*/  @!P6 STG.E.U8 desc[UR36][R30.64+0x81], R5 ;  /* 0x000081051e00e986 */ /* 0x0001e2000c101124 */
[----:B------:R-:W-:-:S03]  /*13540*/  ISETP.LT.OR P6, PT, R44, 0x8a, !P0 ;  /* 0x0000008a2c00780c */ /* 0x000fc600047c1670 */
[----:B------:R1:W-:Y:S01]  /*13550*/  @!P2 STG.E.U8 desc[UR36][R28.64+0x89], R9 ;  /* 0x000089091c00a986 */ /* 0x0003e2000c101124 */
[----:B------:R-:W-:Y:S01]  /*13560*/  ISETP.LT.OR P2, PT, R44, 0x92, !P1 ;  /* 0x000000922c00780c */ /* 0x000fe20004f41670 */
[----:B------:R-:W-:Y:S02]  /*13570*/  FMUL R2, R218, UR8 ;  /* 0x00000008da027c20 */ /* 0x000fe40008400000 */
[----:B------:R1:W-:Y:S01]  /*13580*/  @!P3 STG.E.U8 desc[UR36][R28.64+0x88], R7 ;  /* 0x000088071c00b986 */ /* 0x0003e2000c101124 */
[----:B------:R-:W-:Y:S01]  /*13590*/  ISETP.LT.OR P3, PT, R44, 0x91, !P1 ;  /* 0x000000912c00780c */ /* 0x000fe20004f61670 */
[----:B------:R-:W-:Y:S01]  /*135a0*/  FMUL R3, R221, UR8 ;  /* 0x00000008dd037c20 */ /* 0x000fe20008400000 */
[----:B------:R-:W-:Y:S01]  /*135b0*/  F2FP.SATFINITE.E4M3.F32.PACK_AB_MERGE_C R11, RZ, R0, RZ ;  /* 0x00000000ff0b723e */ /* 0x000fe200048070ff */
[----:B------:R-:W-:Y:S01]  /*135c0*/  FMUL R0, R220, UR8 ;  /* 0x00000008dc007c20 */ /* 0x000fe20008400000 */
[----:B0-----:R-:W-:Y:S02]  /*135d0*/  F2FP.SATFINITE.E4M3.F32.PACK_AB_MERGE_C R5, RZ, R2, RZ ;  /* 0x00000002ff05723e */ /* 0x001fe400048070ff */
[----:B-1----:R-:W-:Y:S01]  /*135e0*/  F2FP.SATFINITE.E4M3.F32.PACK_AB_MERGE_C R9, RZ, R3, RZ ;  /* 0x00000003ff09723e */ /* 0x002fe200048070ff */
[----:B------:R-:W-:Y:S01]  /*135f0*/  @!P5 STG.E.U8 desc[UR36][R30.64+0x88], R11 ;  /* 0x0000880b1e00d986 */ /* 0x000fe2000c101124 */
[----:B------:R-:W-:-:S03]  /*13600*/  F2FP.SATFINITE.E4M3.F32.PACK_AB_MERGE_C R7, RZ, R0, RZ ;  /* 0x00000000ff07723e */ /* 0x000fc600048070ff */
[----:B------:R-:W-:Y:S01]  /*13610*/  @!P6 STG.E.U8 desc[UR36][R30.64+0x89], R5 ;  /* 0x000089051e00e986 */ /* 0x000fe2000c101124 */
[C---:B------:R-:W-:Y:S02]  /*13620*/  ISETP.LT.OR P5, PT, R44.reuse, 0x91, !P0 ;  /* 0x000000912c00780c */ /* 0x040fe400047a1670 */
[C---:B------:R-:W-:Y:S01]  /*13630*/  ISETP.LT.OR P6, PT, R44.reuse, 0x92, !P0 ;  /* 0x000000922c00780c */ /* 0x040fe200047c1670 */
[----:B------:R-:W-:Y:S01]  /*13640*/  @!P2 STG.E.U8 desc[UR36][R28.64+0x91], R9 ;  /* 0x000091091c00a986 */ /* 0x000fe2000c101124 */
[C---:B------:R-:W-:Y:S02]  /*13650*/  ISETP.LT.OR P2, PT, R44.reuse, 0x99, !P1 ;  /* 0x000000992c00780c */ /* 0x040fe40004f41670 */
[C---:B------:R-:W-:Y:S01]  /*13660*/  ISETP.LT.OR P1, PT, R44.reuse, 0x9a, !P1 ;  /* 0x0000009a2c00780c */ /* 0x040fe20004f21670 */
[----:B------:R0:W-:Y:S01]  /*13670*/  @!P3 STG.E.U8 desc[UR36][R28.64+0x90], R7 ;  /* 0x000090071c00b986 */ /* 0x0001e2000c101124 */
[C---:B------:R-:W-:Y:S02]  /*13680*/  ISETP.LT.OR P3, PT, R44.reuse, 0x99, !P0 ;  /* 0x000000992c00780c */ /* 0x040fe40004761670 */
[----:B------:R-:W-:Y:S01]  /*13690*/  ISETP.LT.OR P0, PT, R44, 0x9a, !P0 ;  /* 0x0000009a2c00780c */ /* 0x000fe20004701670 */
[----:B----4-:R-:W-:-:S05]  /*136a0*/  FMUL R0, R223, UR8 ;  /* 0x00000008df007c20 */ /* 0x010fca0008400000 */
[----:B------:R-:W-:Y:S01]  /*136b0*/  F2FP.SATFINITE.E4M3.F32.PACK_AB_MERGE_C R13, RZ, R0, RZ ;  /* 0x00000000ff0d723e */ /* 0x000fe200048070ff */
[----:B---3--:R-:W-:Y:S01]  /*136c0*/  FMUL R0, R222, UR8 ;  /* 0x00000008de007c20 */ /* 0x008fe20008400000 */
[----:B--2---:R-:W-:-:S04]  /*136d0*/  FMUL R2, R224, UR8 ;  /* 0x00000008e0027c20 */ /* 0x004fc80008400000 */
[----:B0-----:R-:W-:Y:S01]  /*136e0*/  F2FP.SATFINITE.E4M3.F32.PACK_AB_MERGE_C R7, RZ, R0, RZ ;  /* 0x00000000ff07723e */ /* 0x001fe200048070ff */
[----:B------:R-:W-:Y:S01]  /*136f0*/  FMUL R3, R225, UR8 ;  /* 0x00000008e1037c20 */ /* 0x000fe20008400000 */
[----:B------:R-:W-:-:S04]  /*13700*/  F2FP.SATFINITE.E4M3.F32.PACK_AB_MERGE_C R9, RZ, R2, RZ ;  /* 0x00000002ff09723e */ /* 0x000fc800048070ff */
[----:B------:R-:W-:Y:S01]  /*13710*/  F2FP.SATFINITE.E4M3.F32.PACK_AB_MERGE_C R3, RZ, R3, RZ ;  /* 0x00000003ff03723e */ /* 0x000fe200048070ff */
[----:B------:R0:W-:Y:S01]  /*13720*/  @!P5 STG.E.U8 desc[UR36][R30.64+0x90], R13 ;  /* 0x0000900d1e00d986 */ /* 0x0001e2000c101124 */
[----:B------:R-:W-:Y:S01]  /*13730*/  FMUL R4, R226, UR8 ;  /* 0x00000008e2047c20 */ /* 0x000fe20008400000 */
[----:B------:R-:W-:-:S04]  /*13740*/  FMUL R5, R227, UR8 ;  /* 0x00000008e3057c20 */ /* 0x000fc80008400000 */
[----:B------:R-:W-:Y:S01]  /*13750*/  F2FP.SATFINITE.E4M3.F32.PACK_AB_MERGE_C R11, RZ, R4, RZ ;  /* 0x00000004ff0b723e */ /* 0x000fe200048070ff */
[----:B------:R0:W-:Y:S01]  /*13760*/  @!P6 STG.E.U8 desc[UR36][R30.64+0x91], R7 ;  /* 0x000091071e00e986 */ /* 0x0001e2000c101124 */
[----:B------:R-:W-:-:S03]  /*13770*/  F2FP.SATFINITE.E4M3.F32.PACK_AB_MERGE_C R5, RZ, R5, RZ ;  /* 0x00000005ff05723e */ /* 0x000fc600048070ff */
[----:B------:R0:W-:Y:S04]  /*13780*/  @!P2 STG.E.U8 desc[UR36][R28.64+0x98], R9 ;  /* 0x000098091c00a986 */ /* 0x0001e8000c101124 */
[----:B------:R0:W-:Y:S04]  /*13790*/  @!P1 STG.E.U8 desc[UR36][R28.64+0x99], R3 ;  /* 0x000099031c009986 */ /* 0x0001e8000c101124 */
[----:B------:R0:W-:Y:S04]  /*137a0*/  @!P3 STG.E.U8 desc[UR36][R30.64+0x98], R11 ;  /* 0x0000980b1e00b986 */ /* 0x0001e8000c101124 */
[----:B------:R0:W-:Y:S02]  /*137b0*/  @!P0 STG.E.U8 desc[UR36][R30.64+0x99], R5 ;  /* 0x000099051e008986 */ /* 0x0001e4000c101124 */
.L_x_360:
[----:B------:R-:W-:Y:S05]  /*137c0*/  BSYNC B0 ;  /* 0x0000000000007941 */ /* 0x000fea0003800000 */
.L_x_38:
[----:B0-----:R-:W2:Y:S04]  /*137d0*/  LDL.LU R3, [R1+0x180] ;  /* 0x0001800001037983 */ /* 0x001ea80000300800 */
[----:B------:R-:W2:Y:S01]  /*137e0*/  LDL.LU R2, [R1+0x184] ;  /* 0x0001840001027983 */ /* 0x000ea20000300800 */
[----:B------:R-:W-:Y:S01]  /*137f0*/  ULDC UR12, c[0x0][0xc] ;  /* 0x00000300000c7ab9 */ /* 0x000fe20000000800 */
[----:B------:R-:W-:Y:S01]  /*13800*/  ULDC UR13, c[0x0][0x10] ;  /* 0x00000400000d7ab9 */ /* 0x000fe20000000800 */
[----:B------:R-:W2:Y:S01]  /*13810*/  LDC R5, c[0x0][0x14] ;  /* 0x00000500ff057b82 */ /* 0x000ea20000000800 */
[----:B------:R-:W-:Y:S01]  /*13820*/  UIMAD.WIDE.U32 UR12, UR12, UR13, URZ ;  /* 0x0000000d0c0c72a5 */ /* 0x000fe2000f8e003f */
[----:B-----5:R-:W-:Y:S01]  /*13830*/  PRMT R0, RZ, 0x7610, R0 ;  /* 0x00007610ff007816 */ /* 0x020fe20000000000 */
[----:B------:R-:W-:-:S04]  /*13840*/  UMOV UR14, 0xffffffff ;  /* 0xffffffff000e7882 */ /* 0x000fc80000000000 */
[----:B--2---:R-:W-:-:S04]  /*13850*/  IMAD.WIDE.U32 R2, R5, UR12, R2 ;  /* 0x0000000c05027c25 */ /* 0x004fc8000f8e0002 */
[----:B------:R-:W-:Y:S01]  /*13860*/  IMAD R5, R5, UR13, RZ ;  /* 0x0000000d05057c24 */ /* 0x000fe2000f8e02ff */
[----:B------:R-:W-:Y:S01]  /*13870*/  ULDC.64 UR12, c[0x0][0x650] ;  /* 0x00019400000c7ab9 */ /* 0x000fe20000000a00 */
[----:B------:R-:W-:Y:S01]  /*13880*/  IMAD.MOV.U32 R11, RZ, RZ, R2 ;  /* 0x000000ffff0b7224 */ /* 0x000fe200078e0002 */
[----:B------:R-:W-:Y:S01]  /*13890*/  ISETP.GE.U32.AND P0, PT, R2, UR12, PT ;  /* 0x0000000c02007c0c */ /* 0x000fe2000bf06070 */
[----:B------:R-:W-:Y:S02]  /*138a0*/  IMAD.IADD R13, R3, 0x1, R5 ;  /* 0x00000001030d7824 */ /* 0x000fe400078e0205 */
[----:B------:R-:W-:-:S03]  /*138b0*/  IMAD.MOV.U32 R2, RZ, RZ, -0x1 ;  /* 0xffffffffff027424 */ /* 0x000fc600078e00ff */
[----:B------:R0:W-:Y:S01]  /*138c0*/  STL [R1+0x180], R13 ;  /* 0x0001800d01007387 */ /* 0x0001e20000100800 */
[----:B------:R-:W-:-:S03]  /*138d0*/  ISETP.GE.U32.AND.EX P0, PT, R13, UR13, PT, P0 ;  /* 0x0000000d0d007c0c */ /* 0x000fc6000bf06100 */
[----:B------:R0:W-:Y:S04]  /*138e0*/  STL [R1+0x184], R11 ;  /* 0x0001840b01007387 */ /* 0x0001e80000100800 */
[----:B------:R0:W-:Y:S06]  /*138f0*/  STL [R1+0x18c], R2 ;  /* 0x00018c0201007387 */ /* 0x0001ec0000100800 */
[----:B------:R-:W-:Y:S05]  /*13900*/  @P0 BRA `(.L_x_361) ;  /* 0x0000000400740947 */ /* 0x000fea0003800000 */
[----:B------:R-:W2:Y:S01]  /*13910*/  S2R R8, SR_CTAID.X ;  /* 0x0000000000087919 */ /* 0x000ea20000002500 */
[----:B------:R-:W-:Y:S01]  /*13920*/  ULDC.64 UR18, c[0x0][0x628] ;  /* 0x00018a0000127ab9 */ /* 0x000fe20000000a00 */
[----:B------:R-:W0:Y:S01]  /*13930*/  LDC R9, c[0x0][0x144] ;  /* 0x00005100ff097b82 */ /* 0x000e220000000800 */
[----:B------:R-:W-:Y:S01]  /*13940*/  ULDC UR6, c[0x0][0x150] ;  /* 0x0000540000067ab9 */ /* 0x000fe20000000800 */
[----:B------:R-:W0:Y:S01]  /*13950*/  S2R R12, SR_CTAID.Y ;  /* 0x00000000000c7919 */ /* 0x000e220000002600 */
[----:B------:R-:W-:Y:S01]  /*13960*/  ISETP.NE.U32.AND P0, PT, RZ, UR18, PT ;  /* 0x00000012ff007c0c */ /* 0x000fe2000bf05070 */
[----:B------:R-:W-:Y:S01]  /*13970*/  ULDC UR21, c[0x0][0x630] ;  /* 0x00018c0000157ab9 */ /* 0x000fe20000000800 */
[----:B------:R-:W-:Y:S02]  /*13980*/  R2UR UR16, R11 ;  /* 0x000000000b1072ca */ /* 0x000fe400000e0000 */
[----:B------:R-:W-:Y:S01]  /*13990*/  ISETP.NE.AND.EX P0, PT, RZ, UR19, PT, P0 ;  /* 0x00000013ff007c0c */ /* 0x000fe2000bf05300 */
[----:B------:R-:W0:Y:S01]  /*139a0*/  LDC.64 R6, c[0x0][0x620] ;  /* 0x00018800ff067b82 */ /* 0x000e220000000a00 */
[----:B------:R-:W-:-:S02]  /*139b0*/  R2UR UR17, R13 ;  /* 0x000000000d1172ca */ /* 0x000fc400000e0000 */
[----:B--2---:R-:W-:-:S05]  /*139c0*/  I2FP.F32.U32 R0, R8 ;  /* 0x0000000800007245 */ /* 0x004fca0000201000 */
[----:B------:R-:W-:-:S06]  /*139d0*/  FMUL R0, R0, UR6 ;  /* 0x0000000600007c20 */ /* 0x000fcc0008400000 */
[----:B------:R-:W2:Y:S01]  /*139e0*/  F2I.U32.TRUNC.NTZ R0, R0 ;  /* 0x0000000000007305 */ /* 0x000ea2000020f000 */
        /* <DEDUP_REMOVED lines=13> */
.L_x_362:
[----:B------:R-:W-:Y:S01]  /*13ac0*/  USHF.R.U64 UR14, UR16, UR21, UR17 ;  /* 0x00000015100e7299 */ /* 0x000fe20008001211 */
[----:B------:R-:W5:Y:S01]  /*13ad0*/  LDC.64 R20, c[0x0][0x640] ;  /* 0x00019000ff147b82 */ /* 0x000f620000000a00 */
[----:B------:R-:W-:Y:S01]  /*13ae0*/  USHF.R.U32.HI UR6, URZ, UR21, UR17 ;  /* 0x000000153f067299 */ /* 0x000fe20008011611 */
[----:B--2---:R-:W-:Y:S02]  /*13af0*/  IMAD.MOV R10, RZ, RZ, -R0 ;  /* 0x000000ffff0a7224 */ /* 0x004fe400078e0a00 */
[----:B0-----:R-:W-:Y:S01]  /*13b00*/  IMAD.MOV.U32 R2, RZ, RZ, R11 ;  /* 0x000000ffff027224 */ /* 0x001fe200078e000b */
[----:B------:R-:W-:Y:S01]  /*13b10*/  IADD3 R5, P0, RZ, -UR14, RZ ;  /* 0x8000000eff057c10 */ /* 0x000fe2000ff1e0ff */
[----:B------:R-:W-:Y:S02]  /*13b20*/  IMAD R17, R9, R10, R8 ;  /* 0x0000000a09117224 */ /* 0x000fe400078e0208 */
[----:B------:R-:W0:Y:S02]  /*13b30*/  LDC R4, c[0x0][0x618] ;  /* 0x00018600ff047b82 */ /* 0x000e240000000800 */
[----:B------:R-:W-:Y:S01]  /*13b40*/  IMAD.X R3, RZ, RZ, ~UR6, P0 ;  /* 0x80000006ff037e24 */ /* 0x000fe200080e06ff */
[----:B------:R-:W-:-:S03]  /*13b50*/  ULDC UR6, c[0x0][0x154] ;  /* 0x0000550000067ab9 */ /* 0x000fc60000000800 */
[-C--:B------:R-:W-:Y:S02]  /*13b60*/  IMAD R0, R3, R6.reuse, RZ ;  /* 0x0000000603007224 */ /* 0x080fe400078e02ff */
[----:B------:R-:W2:Y:S01]  /*13b70*/  LDC R14, c[0x0][0x608] ;  /* 0x00018200ff0e7b82 */ /* 0x000ea20000000800 */
[----:B------:R-:W-:Y:S02]  /*13b80*/  IMAD.MOV.U32 R3, RZ, RZ, R13 ;  /* 0x000000ffff037224 */ /* 0x000fe400078e000d */
[----:B------:R-:W-:-:S05]  /*13b90*/  IMAD.WIDE.U32 R2, R5, R6, R2 ;  /* 0x0000000605027225 */ /* 0x000fca00078e0002 */
[----:B------:R-:W1:Y:S01]  /*13ba0*/  LDC R18, c[0x0][0x658] ;  /* 0x00019600ff127b82 */ /* 0x000e620000000800 */
[----:B------:R-:W-:Y:S01]  /*13bb0*/  IMAD R5, R5, R7, R0 ;  /* 0x0000000705057224 */ /* 0x000fe200078e0200 */
[----:B------:R-:W-:Y:S01]  /*13bc0*/  I2FP.F32.U32 R0, R12 ;  /* 0x0000000c00007245 */ /* 0x000fe20000201000 */
[----:B------:R-:W-:Y:S01]  /*13bd0*/  IMAD.MOV.U32 R7, RZ, RZ, 0x1 ;  /* 0x00000001ff077424 */ /* 0x000fe200078e00ff */
[----:B-----5:R-:W-:Y:S01]  /*13be0*/  ISETP.NE.U32.AND P0, PT, R20, RZ, PT ;  /* 0x000000ff1400720c */ /* 0x020fe20003f05070 */
[----:B------:R-:W-:Y:S02]  /*13bf0*/  IMAD.IADD R3, R3, 0x1, R5 ;  /* 0x0000000103037824 */ /* 0x000fe400078e0205 */
[----:B------:R-:W-:Y:S01]  /*13c00*/  FMUL R0, R0, UR6 ;  /* 0x0000000600007c20 */ /* 0x000fe20008400000 */
[----:B------:R-:W3:Y:S01]  /*13c10*/  LDC R15, c[0x0][0x148] ;  /* 0x00005200ff0f7b82 */ /* 0x000ee20000000800 */
[----:B------:R-:W-:Y:S01]  /*13c20*/  ISETP.NE.AND.EX P0, PT, R21, RZ, PT, P0 ;  /* 0x000000ff1500720c */ /* 0x000fe20003f05300 */
[----:B------:R-:W-:Y:S01]  /*13c30*/  IMAD.MOV.U32 R5, RZ, RZ, -0x1 ;  /* 0xffffffffff057424 */ /* 0x000fe200078e00ff */
[-CC-:B0-----:R-:W-:Y:S01]  /*13c40*/  SHF.R.U64 R10, R2, R4.reuse, R3.reuse ;  /* 0x00000004020a7219 */ /* 0x181fe20000001203 */
[----:B------:R0:W0:Y:S01]  /*13c50*/  F2I.U32.TRUNC.NTZ R13, R0 ;  /* 0x00000000000d7305 */ /* 0x000022000020f000 */
[----:B------:R-:W-:-:S03]  /*13c60*/  SHF.R.U32.HI R3, RZ, R4, R3 ;  /* 0x00000004ff037219 */ /* 0x000fc60000011603 */
[----:B------:R-:W0:Y:S01]  /*13c70*/  LDC R16, c[0x0][0x600] ;  /* 0x00018000ff107b82 */ /* 0x000e220000000800 */
[-CC-:B--2---:R-:W-:Y:S02]  /*13c80*/  SHF.R.U64 R8, R10, R14.reuse, R3.reuse ;  /* 0x0000000e0a087219 */ /* 0x184fe40000001203 */
[----:B------:R-:W-:-:S05]  /*13c90*/  SHF.R.U32.HI R3, RZ, R14, R3 ;  /* 0x0000000eff037219 */ /* 0x000fca0000011603 */
[----:B------:R-:W2:Y:S01]  /*13ca0*/  LDC R22, c[0x0][0x648] ;  /* 0x00019200ff167b82 */ /* 0x000ea20000000800 */
[-CC-:B-1----:R-:W-:Y:S02]  /*13cb0*/  SHF.R.U64 R11, R8, R18.reuse, R3.reuse ;  /* 0x00000012080b7219 */ /* 0x182fe40000001203 */
[-C--:B------:R-:W-:Y:S02]  /*13cc0*/  SHF.L.U32 R5, R5, R18.reuse, RZ ;  /* 0x0000001205057219 */ /* 0x080fe400000006ff */
[-C--:B------:R-:W-:Y:S01]  /*13cd0*/  SHF.R.U32.HI R3, RZ, R18.reuse, R3 ;  /* 0x00000012ff037219 */ /* 0x080fe20000011603 */
[----:B------:R-:W-:Y:S01]  /*13ce0*/  IMAD.MOV.U32 R2, RZ, RZ, R11 ;  /* 0x000000ffff027224 */ /* 0x000fe200078e000b */
[----:B------:R-:W-:Y:S01]  /*13cf0*/  SHF.L.U32 R42, R7, R18, RZ ;  /* 0x00000012072a7219 */ /* 0x000fe200000006ff */
[----:B------:R-:W1:Y:S01]  /*13d00*/  LDC R23, c[0x0][0x638] ;  /* 0x00018e00ff177b82 */ /* 0x000e620000000800 */
[----:B------:R-:W-:-:S07]  /*13d10*/  LOP3.LUT R19, RZ, R5, RZ, 0x33, !PT ;  /* 0x00000005ff137212 */ /* 0x000fce00078e33ff */
[----:B------:R-:W0:Y:S01]  /*13d20*/  LDC R24, c[0x0][0x610] ;  /* 0x00018400ff187b82 */ /* 0x000e220000000800 */
[----:B------:R-:W-:Y:S05]  /*13d30*/  @!P0 BRA `(.L_x_363) ;  /* 0x0000000000288947 */ /* 0x000fea0003800000 */
[----:B0-----:R-:W0:Y:S02]  /*13d40*/  LDC R0, c[0x0][0x64c] ;  /* 0x00019300ff007b82 */ /* 0x001e240000000800 */
[----:B0-----:R-:W-:-:S05]  /*13d50*/  IADD3 R7, P0, R11, R0, RZ ;  /* 0x000000000b077210 */ /* 0x001fca0007f1e0ff */
        /* <DEDUP_REMOVED lines=8> */
.L_x_363:
[----:B0-2---:R-:W-:Y:S01]  /*13de0*/  SHF.R.U64 R0, R2, R22, R3 ;  /* 0x0000001602007219 */ /* 0x005fe20000001203 */
[----:B------:R-:W-:Y:S01]  /*13df0*/  VIADD R5, R16, 0xffffffff ;  /* 0xffffffff10057836 */ /* 0x000fe20000000000 */
[----:B------:R-:W-:Y:S01]  /*13e00*/  LOP3.LUT R3, R8, R19, RZ, 0xc0, !PT ;  /* 0x0000001308037212 */ /* 0x000fe200078ec0ff */
[----:B------:R-:W-:Y:S02]  /*13e10*/  IMAD.MOV R13, RZ, RZ, -R13 ;  /* 0x000000ffff0d7224 */ /* 0x000fe400078e0a0d */
[----:B------:R-:W-:Y:S02]  /*13e20*/  IMAD.MOV R2, RZ, RZ, -R0 ;  /* 0x000000ffff027224 */ /* 0x000fe400078e0a00 */
[----:B------:R-:W-:Y:S01]  /*13e30*/  IMAD R42, R42, R0, R3 ;  /* 0x000000002a2a7224 */ /* 0x000fe200078e0203 */
[----:B------:R-:W-:Y:S01]  /*13e40*/  LOP3.LUT R3, R10, R5, RZ, 0xc0, !PT ;  /* 0x000000050a037212 */ /* 0x000fe200078ec0ff */
[----:B---3--:R-:W-:Y:S02]  /*13e50*/  @P4 IMAD R17, R15, R13, R12 ;  /* 0x0000000d0f114224 */ /* 0x008fe400078e020c */
[----:B-1----:R-:W-:-:S02]  /*13e60*/  IMAD R0, R2, R23, R11 ;  /* 0x0000001702007224 */ /* 0x002fc400078e020b */
[----:B------:R-:W-:Y:S02]  /*13e70*/  IMAD.MOV.U32 R2, RZ, RZ, 0x1 ;  /* 0x00000001ff027424 */ /* 0x000fe400078e00ff */
[----:B------:R-:W-:Y:S02]  /*13e80*/  IMAD R42, R42, R24, R17 ;  /* 0x000000182a2a7224 */ /* 0x000fe400078e0211 */
[----:B------:R-:W-:Y:S01]  /*13e90*/  IMAD R3, R0, R16, R3 ;  /* 0x0000001000037224 */ /* 0x000fe200078e0203 */
[----:B------:R-:W-:-:S04]  /*13ea0*/  PRMT R0, R2, 0x7610, R0 ;  /* 0x0000761002007816 */ /* 0x000fc80000000000 */
[----:B------:R-:W-:Y:S02]  /*13eb0*/  SEL R2, R3, R42, !P4 ;  /* 0x0000002a03027207 */ /* 0x000fe40006000000 */
[----:B------:R-:W-:-:S03]  /*13ec0*/  SEL R42, R42, R3, !P4 ;  /* 0x000000032a2a7207 */ /* 0x000fc60006000000 */
[----:B------:R2:W-:Y:S04]  /*13ed0*/  STL [R1+0x18c], R2 ;  /* 0x00018c0201007387 */ /* 0x0005e80000100800 */
.L_x_361:
[----:B------:R0:W-:Y:S01]  /*13ee0*/  STL [R1+0x188], R42 ;  /* 0x0001882a01007387 */ /* 0x0001e20000100800 */
[----:B------:R-:W-:-:S13]  /*13ef0*/  LOP3.LUT P0, RZ, R0, 0xff, RZ, 0xc0, !PT ;  /* 0x000000ff00ff7812 */ /* 0x000fda000780c0ff */
[----:B0-----:R-:W-:Y:S05]  /*13f00*/  @P0 BRA `(.L_x_364) ;  /* 0xfffffed400880947 */ /* 0x001fea000383ffff */
[----:B------:R-:W-:Y:S05]  /*13f10*/  EXIT ;  /* 0x000000000000794d */ /* 0x000fea0003800000 */
.L_x_8:
[----:B------:R-:W2:Y:S01]  /*13f20*/  LDL R20, [R1+0x184] ;  /* 0x0001840001147983 */ /* 0x000ea20000100800 */
[----:B------:R-:W-:-:S03]  /*13f30*/  ULDC.64 UR4, c[0x0][0x650] ;  /* 0x0001940000047ab9 */ /* 0x000fc60000000a00 */
[----:B------:R-:W3:Y:S01]  /*13f40*/  LDL R5, [R1+0x180] ;  /* 0x0001800001057983 */ /* 0x000ee20000100800 */
[----:B------:R-:W-:Y:S01]  /*13f50*/  PRMT R0, RZ, 0x7610, R0 ;  /* 0x00007610ff007816 */ /* 0x000fe20000000000 */
[----:B------:R-:W-:Y:S02]  /*13f60*/  IMAD.MOV.U32 R4, RZ, RZ, -0x1 ;  /* 0xffffffffff047424 */ /* 0x000fe400078e00ff */
[----:B------:R-:W-:Y:S02]  /*13f70*/  IMAD.MOV.U32 R12, RZ, RZ, -0x1 ;  /* 0xffffffffff0c7424 */ /* 0x000fe400078e00ff */
[----:B------:R-:W-:Y:S01]  /*13f80*/  IMAD.MOV.U32 R6, RZ, RZ, -0x1 ;  /* 0xffffffffff067424 */ /* 0x000fe200078e00ff */
[----:B--2---:R-:W-:-:S04]  /*13f90*/  ISETP.GE.U32.AND P0, PT, R20, UR4, PT ;  /* 0x0000000414007c0c */ /* 0x004fc8000bf06070 */
[----:B---3--:R-:W-:-:S13]  /*13fa0*/  ISETP.GE.U32.AND.EX P0, PT, R5, UR5, PT, P0 ;  /* 0x0000000505007c0c */ /* 0x008fda000bf06100 */
[----:B------:R-:W-:Y:S05]  /*13fb0*/  @P0 BRA `(.L_x_365) ;  /* 0x0000000400340947 */ /* 0x000fea0003800000 */
[----:B0-----:R-:W0:Y:S01]  /*13fc0*/  LDC.64 R16, c[0x0][0x628] ;  /* 0x00018a00ff107b82 */ /* 0x001e220000000a00 */
[----:B------:R-:W-:Y:S02]  /*13fd0*/  IMAD.MOV.U32 R12, RZ, RZ, R5 ;  /* 0x000000ffff0c7224 */ /* 0x000fe400078e0005 */
[----:B------:R-:W-:Y:S02]  /*13fe0*/  IMAD.MOV.U32 R8, RZ, RZ, R20 ;  /* 0x000000ffff087224 */ /* 0x000fe400078e0014 */
[----:B------:R-:W-:-:S03]  /*13ff0*/  IMAD.MOV.U32 R9, RZ, RZ, R12 ;  /* 0x000000ffff097224 */ /* 0x000fc600078e000c */
[----:B------:R-:W1:Y:S08]  /*14000*/  LDC R10, c[0x0][0x630] ;  /* 0x00018c00ff0a7b82 */ /* 0x000e700000000800 */
[----:B------:R-:W2:Y:S01]  /*14010*/  LDC.64 R18, c[0x0][0x620] ;  /* 0x00018800ff127b82 */ /* 0x000ea20000000a00 */
[----:B0-----:R-:W-:-:S04]  /*14020*/  ISETP.NE.U32.AND P0, PT, R16, RZ, PT ;  /* 0x000000ff1000720c */ /* 0x001fc80003f05070 */
[----:B------:R-:W-:-:S13]  /*14030*/  ISETP.NE.AND.EX P0, PT, R17, RZ, PT, P0 ;  /* 0x000000ff1100720c */ /* 0x000fda0003f05300 */
[----:B-12---:R-:W-:Y:S05]  /*14040*/  @!P0 BRA `(.L_x_366) ;  /* 0x0000000000288947 */ /* 0x006fea0003800000 */
[----:B------:R-:W0:Y:S02]  /*14050*/  LDC R0, c[0x0][0x634] ;  /* 0x00018d00ff007b82 */ /* 0x000e240000000800 */
        /* <DEDUP_REMOVED lines=9> */
.L_x_366:
[----:B------:R-:W0:Y:S01]  /*140f0*/  LDC.64 R22, c[0x0][0x640] ;  /* 0x00019000ff167b82 */ /* 0x000e220000000a00 */
[-CC-:B------:R-:W-:Y:S01]  /*14100*/  SHF.R.U64 R16, R8, R10.reuse, R9.reuse ;  /* 0x0000000a08107219 */ /* 0x180fe20000001209 */
[----:B------:R-:W-:Y:S01]  /*14110*/  IMAD.MOV.U32 R4, RZ, RZ, R20 ;  /* 0x000000ffff047224 */ /* 0x000fe200078e0014 */
[----:B------:R-:W-:Y:S02]  /*14120*/  SHF.R.U32.HI R0, RZ, R10, R9 ;  /* 0x0000000aff007219 */ /* 0x000fe40000011609 */
[----:B------:R-:W-:-:S03]  /*14130*/  IADD3 R7, P0, RZ, -R16, RZ ;  /* 0x80000010ff077210 */ /* 0x000fc60007f1e0ff */
[----:B------:R-:W1:Y:S02]  /*14140*/  LDC R6, c[0x0][0x618] ;  /* 0x00018600ff067b82 */ /* 0x000e640000000800 */
[----:B------:R-:W-:-:S04]  /*14150*/  IMAD.X R5, RZ, RZ, ~R0, P0 ;  /* 0x000000ffff057224 */ /* 0x000fc800000e0e00 */
[-C--:B------:R-:W-:Y:S02]  /*14160*/  IMAD R0, R5, R18.reuse, RZ ;  /* 0x0000001205007224 */ /* 0x080fe400078e02ff */
[----:B------:R-:W2:Y:S01]  /*14170*/  LDC R8, c[0x0][0x608] ;  /* 0x00018200ff087b82 */ /* 0x000ea20000000800 */
[----:B------:R-:W-:Y:S02]  /*14180*/  IMAD.MOV.U32 R5, RZ, RZ, R12 ;  /* 0x000000ffff057224 */ /* 0x000fe400078e000c */
[----:B------:R-:W-:-:S05]  /*14190*/  IMAD.WIDE.U32 R4, R7, R18, R4 ;  /* 0x0000001207047225 */ /* 0x000fca00078e0004 */
[----:B------:R-:W3:Y:S01]  /*141a0*/  LDC R21, c[0x0][0x658] ;  /* 0x00019600ff157b82 */ /* 0x000ee20000000800 */
[----:B------:R-:W-:Y:S01]  /*141b0*/  IMAD R7, R7, R19, R0 ;  /* 0x0000001307077224 */ /* 0x000fe200078e0200 */
[----:B0-----:R-:W-:-:S03]  /*141c0*/  ISETP.NE.U32.AND P0, PT, R22, RZ, PT ;  /* 0x000000ff1600720c */ /* 0x001fc60003f05070 */
[----:B------:R-:W-:Y:S01]  /*141d0*/  IMAD.IADD R5, R5, 0x1, R7 ;  /* 0x0000000105057824 */ /* 0x000fe200078e0207 */
[----:B------:R-:W-:Y:S02]  /*141e0*/  ISETP.NE.AND.EX P0, PT, R23, RZ, PT, P0 ;  /* 0x000000ff1700720c */ /* 0x000fe40003f05300 */
[----:B------:R-:W0:Y:S02]  /*141f0*/  LDC R18, c[0x0][0x600] ;  /* 0x00018000ff127b82 */ /* 0x000e240000000800 */
[-CC-:B-1----:R-:W-:Y:S01]  /*14200*/  SHF.R.U64 R10, R4, R6.reuse, R5.reuse ;  /* 0x00000006040a7219 */ /* 0x182fe20000001205 */
[----:B------:R-:W-:Y:S01]  /*14210*/  IMAD.MOV.U32 R4, RZ, RZ, -0x1 ;  /* 0xffffffffff047424 */ /* 0x000fe200078e00ff */
[----:B------:R-:W-:-:S04]  /*14220*/  SHF.R.U32.HI R5, RZ, R6, R5 ;  /* 0x00000006ff057219 */ /* 0x000fc80000011605 */
[----:B------:R-:W1:Y:S01]  /*14230*/  LDC R19, c[0x0][0x648] ;  /* 0x00019200ff137b82 */ /* 0x000e620000000800 */
[-CC-:B--2---:R-:W-:Y:S02]  /*14240*/  SHF.R.U64 R17, R10, R8.reuse, R5.reuse ;  /* 0x000000080a117219 */ /* 0x184fe40000001205 */
[----:B------:R-:W-:-:S05]  /*14250*/  SHF.R.U32.HI R0, RZ, R8, R5 ;  /* 0x00000008ff007219 */ /* 0x000fca0000011605 */
[----:B------:R-:W2:Y:S01]  /*14260*/  LDC R20, c[0x0][0x638] ;  /* 0x00018e00ff147b82 */ /* 0x000ea20000000800 */
[-C--:B---3--:R-:W-:Y:S02]  /*14270*/  SHF.L.U32 R4, R4, R21.reuse, RZ ;  /* 0x0000001504047219 */ /* 0x088fe400000006ff */
[-CC-:B------:R-:W-:Y:S02]  /*14280*/  SHF.R.U64 R12, R17, R21.reuse, R0.reuse ;  /* 0x00000015110c7219 */ /* 0x180fe40000001200 */
[----:B------:R-:W-:Y:S01]  /*14290*/  SHF.R.U32.HI R5, RZ, R21, R0 ;  /* 0x00000015ff057219 */ /* 0x000fe20000011600 */
[----:B------:R-:W-:Y:S01]  /*142a0*/  IMAD.MOV.U32 R0, RZ, RZ, 0x1 ;  /* 0x00000001ff007424 */ /* 0x000fe200078e00ff */
[----:B------:R-:W-:Y:S01]  /*142b0*/  LOP3.LUT R24, RZ, R4, RZ, 0x33, !PT ;  /* 0x00000004ff187212 */ /* 0x000fe200078e33ff */
[----:B------:R-:W3:Y:S01]  /*142c0*/  LDC R25, c[0x0][0x610] ;  /* 0x00018400ff197b82 */ /* 0x000ee20000000800 */
[----:B------:R-:W-:Y:S01]  /*142d0*/  IMAD.MOV.U32 R4, RZ, RZ, R12 ;  /* 0x000000ffff047224 */ /* 0x000fe200078e000c */
[----:B------:R-:W-:Y:S06]  /*142e0*/  @!P0 BRA `(.L_x_367) ;  /* 0x0000000000288947 */ /* 0x000fec0003800000 */
        /* <DEDUP_REMOVED lines=10> */
.L_x_367:
[----:B-1----:R-:W-:Y:S01]  /*14390*/  SHF.R.U64 R3, R4, R19, R5 ;  /* 0x0000001304037219 */ /* 0x002fe20000001205 */
[----:B0-----:R-:W-:Y:S01]  /*143a0*/  VIADD R7, R18, 0xffffffff ;  /* 0xffffffff12077836 */ /* 0x001fe20000000000 */
[----:B------:R-:W-:Y:S01]  /*143b0*/  SHF.L.U32 R4, R0, R21, RZ ;  /* 0x0000001500047219 */ /* 0x000fe200000006ff */
[----:B------:R-:W-:Y:S01]  /*143c0*/  @P4 IMAD R11, R13, R14, R2 ;  /* 0x0000000e0d0b4224 */ /* 0x000fe200078e0202 */
[----:B------:R-:W-:Y:S01]  /*143d0*/  LOP3.LUT R0, R17, R24, RZ, 0xc0, !PT ;  /* 0x0000001811007212 */ /* 0x000fe200078ec0ff */
[----:B------:R-:W-:Y:S02]  /*143e0*/  IMAD.MOV R5, RZ, RZ, -R3 ;  /* 0x000000ffff057224 */ /* 0x000fe400078e0a03 */
[----:B------:R-:W-:Y:S02]  /*143f0*/  IMAD.MOV.U32 R2, RZ, RZ, 0x1 ;  /* 0x00000001ff027424 */ /* 0x000fe400078e00ff */
[----:B------:R-:W-:Y:S01]  /*14400*/  IMAD R4, R4, R3, R0 ;  /* 0x0000000304047224 */ /* 0x000fe200078e0200 */
[----:B------:R-:W-:Y:S01]  /*14410*/  LOP3.LUT R3, R10, R7, RZ, 0xc0, !PT ;  /* 0x000000070a037212 */ /* 0x000fe200078ec0ff */
[----:B--2---:R-:W-:-:S02]  /*14420*/  IMAD R0, R5, R20, R12 ;  /* 0x0000001405007224 */ /* 0x004fc400078e020c */
[----:B---3--:R-:W-:Y:S02]  /*14430*/  IMAD R4, R4, R25, R11 ;  /* 0x0000001904047224 */ /* 0x008fe400078e020b */
[----:B------:R-:W-:Y:S01]  /*14440*/  IMAD R3, R0, R18, R3 ;  /* 0x0000001200037224 */ /* 0x000fe200078e0203 */
[----:B------:R-:W-:Y:S01]  /*14450*/  PRMT R0, R2, 0x7610, R0 ;  /* 0x0000761002007816 */ /* 0x000fe20000000000 */
[----:B------:R-:W-:-:S03]  /*14460*/  IMAD.MOV.U32 R6, RZ, RZ, R16 ;  /* 0x000000ffff067224 */ /* 0x000fc600078e0010 */
[----:B------:R-:W-:Y:S02]  /*14470*/  SEL R12, R3, R4, !P4 ;  /* 0x00000004030c7207 */ /* 0x000fe40006000000 */
[----:B------:R-:W-:-:S07]  /*14480*/  SEL R4, R4, R3, !P4 ;  /* 0x0000000304047207 */ /* 0x000fce0006000000 */
.L_x_365:
[----:B------:R-:W-:-:S08]  /*14490*/  NOP ;  /* 0x0000000000007918 */ /* 0x000fd00000000000 */
[----:B0-----:R-:W0:-:S00]  /*144a0*/  USETMAXREG.DEALLOC.CTAPOOL 0x28 ;  /* 0x00000028000079c8 */ /* 0x001e0000080e0500 */
[----:B------:R-:W-:-:S13]  /*144b0*/  ISETP.NE.AND P0, PT, RZ, UR6, PT ;  /* 0x00000006ff007c0c */ /* 0x000fda000bf05270 */
[----:B------:R-:W-:Y:S05]  /*144c0*/  @P0 EXIT ;  /* 0x000000000000094d */ /* 0x000fea0003800000 */
[----:B0-----:R-:W-:Y:S01]  /*144d0*/  LOP3.LUT P0, RZ, R0, 0xff, RZ, 0xc0, !PT ;  /* 0x000000ff00ff7812 */ /* 0x001fe2000780c0ff */
[----:B------:R-:W-:Y:S02]  /*144e0*/  IMAD.MOV.U32 R0, RZ, RZ, 0x1 ;  /* 0x00000001ff007424 */ /* 0x000fe400078e00ff */
[----:B------:R-:W-:-:S10]  /*144f0*/  IMAD.MOV.U32 R11, RZ, RZ, RZ ;  /* 0x000000ffff0b7224 */ /* 0x000fd400078e00ff */
[----:B------:R-:W-:Y:S05]  /*14500*/  @!P0 BRA `(.L_x_368) ;  /* 0x0000000c00508947 */ /* 0x000fea0003800000 */
[----:B------:R-:W0:Y:S01]  /*14510*/  LDC R0, c[0x0][0x28c] ;  /* 0x0000a300ff007b82 */ /* 0x000e220000000800 */
[----:B------:R-:W1:Y:S01]  /*14520*/  S2R R9, SR_CgaCtaId ;  /* 0x0000000000097919 */ /* 0x000e620000008800 */
[----:B------:R-:W-:Y:S01]  /*14530*/  ULDC UR5, c[0x0][0x658] ;  /* 0x0001960000057ab9 */ /* 0x000fe20000000800 */
[----:B------:R-:W-:Y:S01]  /*14540*/  UMOV UR6, 0xffffffff ;  /* 0xffffffff00067882 */ /* 0x000fe20000000000 */
[----:B------:R-:W-:Y:S01]  /*14550*/  UMOV UR9, 0x1 ;  /* 0x0000000100097882 */ /* 0x000fe20000000000 */
[----:B------:R-:W-:Y:S01]  /*14560*/  USHF.L.U32 UR10, UR6, UR5, URZ ;  /* 0x00000005060a7299 */ /* 0x000fe2000800063f */
[----:B------:R-:W-:Y:S01]  /*14570*/  BSSY B0, `(.L_x_368) ;  /* 0x00000cd000007945 */ /* 0x000fe20003800000 */
[----:B------:R-:W-:Y:S01]  /*14580*/  ULDC UR8, c[0x0][0xc] ;  /* 0x0000030000087ab9 */ /* 0x000fe20000000800 */
[----:B------:R-:W-:Y:S01]  /*14590*/  USHF.L.U32 UR5, UR9, UR5, URZ ;  /* 0x0000000509057299 */ /* 0x000fe2000800063f */
[----:B------:R-:W-:Y:S01]  /*145a0*/  IMAD.MOV.U32 R13, RZ, RZ, 0x1 ;  /* 0x00000001ff0d7424 */ /* 0x000fe200078e00ff */
[----:B------:R-:W-:Y:S01]  /*145b0*/  ULDC UR4, c[0x0][0x600] ;  /* 0x0001800000047ab9 */ /* 0x000fe20000000800 */
[----:B------:R-:W-:Y:S01]  /*145c0*/  ULDC UR9, c[0x0][0x10] ;  /* 0x0000040000097ab9 */ /* 0x000fe20000000800 */
[----:B------:R-:W-:Y:S01]  /*145d0*/  ULDC UR6, c[0x0][0x14] ;  /* 0x0000050000067ab9 */ /* 0x000fe20000000800 */
[----:B------:R-:W-:Y:S01]  /*145e0*/  UIMAD.WIDE.U32 UR8, UR8, UR9, URZ ;  /* 0x00000009080872a5 */ /* 0x000fe2000f8e003f */
[----:B------:R-:W-:Y:S01]  /*145f0*/  IMAD.MOV.U32 R11, RZ, RZ, RZ ;  /* 0x000000ffff0b7224 */ /* 0x000fe200078e00ff */
[----:B------:R-:W-:-:S02]  /*14600*/  ULOP3.LUT UR21, UR7, 0x2, URZ, 0xfc, !UPT ;  /* 0x0000000207157892 */ /* 0x000fc4000f8efc3f */
[----:B------:R-:W-:Y:S02]  /*14610*/  UIMAD.WIDE.U32 UR22, UR8, UR6, URZ ;  /* 0x00000006081672a5 */ /* 0x000fe4000f8e003f */
[----:B------:R-:W-:Y:S02]  /*14620*/  UIMAD UR13, UR9, UR6, URZ ;  /* 0x00000006090d72a4 */ /* 0x000fe4000f8e023f */
[----:B------:R-:W-:Y:S02]  /*14630*/  UIADD3 UR4, UR4, -0x1, URZ ;  /* 0xffffffff04047890 */ /* 0x000fe4000fffe03f */
[----:B------:R-:W-:Y:S01]  /*14640*/  ULOP3.LUT UR19, URZ, UR10, URZ, 0x33, !UPT ;  /* 0x0000000a3f137292 */ /* 0x000fe2000f8e333f */
[----:B0-----:R-:W-:Y:S01]  /*14650*/  VIADD R0, R0, 0x1f ;  /* 0x0000001f00007836 */ /* 0x001fe20000000000 */
[----:B------:R-:W-:Y:S01]  /*14660*/  UIADD3 UR13, UR23, UR13, URZ ;  /* 0x0000000d170d7290 */ /* 0x000fe2000fffe03f */
[----:B------:R-:W-:-:S03]  /*14670*/  ULDC.64 UR24, c[0x0][0x198] ;  /* 0x0000660000187ab9 */ /* 0x000fc60000000a00 */
[----:B------:R-:W-:-:S04]  /*14680*/  SHF.R.S32.HI R3, RZ, 0x1f, R0 ;  /* 0x0000001fff037819 */ /* 0x000fc80000011400 */
[----:B------:R-:W-:Y:S01]  /*14690*/  LEA.HI R3, R3, R0, RZ, 0x5 ;  /* 0x0000000003037211 */ /* 0x000fe200078f28ff */
[----:B------:R-:W-:Y:S01]  /*146a0*/  IMAD.MOV.U32 R0, RZ, RZ, 0x1 ;  /* 0x00000001ff007424 */ /* 0x000fe200078e00ff */
[----:B-1----:R-:W-:Y:S02]  /*146b0*/  LOP3.LUT R9, R9, 0x1, RZ, 0xc0, !PT ;  /* 0x0000000109097812 */ /* 0x002fe400078ec0ff */
[----:B------:R-:W-:-:S05]  /*146c0*/  SHF.R.S32.HI R10, RZ, 0x5, R3 ;  /* 0x00000005ff0a7819 */ /* 0x000fca0000011403 */
[----:B------:R-:W-:-:S07]  /*146d0*/  VIADD R8, R10, 0x1 ;  /* 0x000000010a087836 */ /* 0x000fce0000000000 */
.L_x_379:
[----:B------:R-:W-:-:S03]  /*146e0*/  UMOV UR6, 0xffffffff ;  /* 0xffffffff00067882 */ /* 0x000fc60000000000 */
[----:B------:R-:W-:Y:S05]  /*146f0*/  BRA.DIV UR6, `(.L_x_369) ;  /* 0x0000001a06107947 */ /* 0x000fea000b800000 */
[----:B------:R-:W-:-:S13]  /*14700*/  ELECT P0, URZ, PT ;  /* 0x00000000003f782f */ /* 0x000fda0003800000 */
.L_x_406:
[----:B------:R-:W0:Y:S01]  /*14710*/  LDC R2, c[0x0][0x28c] ;  /* 0x0000a300ff027b82 */ /* 0x000e220000000800 */
[----:B------:R-:W-:Y:S01]  /*14720*/  BSSY B1, `(.L_x_370) ;  /* 0x000003b000017945 */ /* 0x000fe20003800000 */
[----:B0-----:R-:W-:-:S13]  /*14730*/  ISETP.LT.OR P0, PT, R2, 0x1, !P0 ;  /* 0x000000010200780c */ /* 0x001fda0004701670 */
[----:B------:R-:W-:Y:S05]  /*14740*/  @P0 BRA `(.L_x_371) ;  /* 0x0000000000e00947 */ /* 0x000fea0003800000 */
[----:B------:R-:W-:Y:S02]  /*14750*/  IMAD R12, R12, 0x2, R9 ;  /* 0x000000020c0c7824 */ /* 0x000fe400078e0209 */
[----:B------:R-:W-:Y:S02]  /*14760*/  IMAD R15, R4, 0xc0, RZ ;  /* 0x000000c0040f7824 */ /* 0x000fe400078e02ff */
[----:B------:R-:W-:Y:S02]  /*14770*/  IMAD.MOV.U32 R16, RZ, RZ, RZ ;  /* 0x000000ffff107224 */ /* 0x000fe400078e00ff */
[----:B------:R-:W-:Y:S02]  /*14780*/  IMAD.MOV.U32 R2, RZ, RZ, R8 ;  /* 0x000000ffff027224 */ /* 0x000fe400078e0008 */
[----:B------:R-:W-:Y:S02]  /*14790*/  IMAD.MOV.U32 R3, RZ, RZ, R0 ;  /* 0x000000ffff037224 */ /* 0x000fe400078e0000 */
[----:B------:R-:W-:-:S02]  /*147a0*/  IMAD.MOV.U32 R4, RZ, RZ, R11 ;  /* 0x000000ffff047224 */ /* 0x000fc400078e000b */
[----:B------:R-:W-:-:S07]  /*147b0*/  IMAD R14, R12, 0x50, RZ ;  /* 0x000000500c0e7824 */ /* 0x000fce00078e02ff */
.L_x_374:
[----:B------:R-:W0:Y:S01]  /*147c0*/  S2R R12, SR_CgaCtaId ;  /* 0x00000000000c7919 */ /* 0x000e220000008800 */
[----:B------:R-:W-:Y:S01]  /*147d0*/  MOV R5, 0x400 ;  /* 0x0000040000057802 */ /* 0x000fe20000000f00 */
[----:B------:R-:W1:Y:S03]  /*147e0*/  S2R R7, SR_TID.X ;  /* 0x0000000000077919 */ /* 0x000e660000002100 */
[----:B0-----:R-:W-:Y:S02]  /*147f0*/  LEA R17, R12, R5, 0x18 ;  /* 0x000000050c117211 */ /* 0x001fe400078ec0ff */
[----:B------:R-:W-:Y:S02]  /*14800*/  SHF.L.U32 R5, R3, 0x1f, RZ ;  /* 0x0000001f03057819 */ /* 0x000fe400000006ff */
[----:B-1----:R-:W-:Y:S01]  /*14810*/  LOP3.LUT P1, RZ, R7, 0x7f, RZ, 0xc0, !PT ;  /* 0x0000007f07ff7812 */ /* 0x002fe2000782c0ff */
[----:B------:R-:W-:-:S04]  /*14820*/  IMAD R12, R4, 0x8, R17 ;  /* 0x00000008040c7824 */ /* 0x000fc800078e0211 */
[----:B------:R-:W0:Y:S08]  /*14830*/  SYNCS.PHASECHK.TRANS64.TRYWAIT P0, [R12+URZ+0xa0], R5 ;  /* 0x0000a0050c0075a7 */ /* 0x000e30000800017f */
[----:B------:R-:W1:Y:S01]  /*14840*/  @!P1 LDC R7, c[0x0][0x500] ;  /* 0x00014000ff079b82 */ /* 0x000e620000000800 */
[----:B0-----:R-:W-:Y:S05]  /*14850*/  @!P0 BRA `(.L_x_372) ;  /* 0x0000001400d88947 */ /* 0x001fea0003800000 */
.L_x_407:
[----:B------:R-:W-:Y:S01]  /*14860*/  UPRMT UR6, UR21, 0x9910, URZ ;  /* 0x0000991015067896 */ /* 0x000fe2000800003f */
[----:B-1----:R1:W-:Y:S03]  /*14870*/  @!P1 SYNCS.ARRIVE.TRANS64 RZ, [R12+URZ], R7 ;  /* 0x000000070cff99a7 */ /* 0x0023e6000800003f */
[----:B------:R-:W-:-:S06]  /*14880*/  UISETP.NE.AND UP0, UPT, UR6, 0x2, UPT ;  /* 0x000000020600788c */ /* 0x000fcc000bf05270 */
[----:B------:R-:W-:-:S13]  /*14890*/  PLOP3.LUT P0, PT, PT, PT, UP0, 0x80, 0x0 ;  /* 0x000000000000781c */ /* 0x000fda0003f0f008 */
[----:B-1----:R-:W-:Y:S05]  /*148a0*/  @P0 BRA `(.L_x_373) ;  /* 0x0000000000040947 */ /* 0x002fea0003800000 */
[----:B------:R-:W-:Y:S01]  /*148b0*/  BPT.TRAP 0x1 ;  /* 0x000000040000795c */ /* 0x000fe20000300000 */
.L_x_373:
[----:B0-----:R-:W-:Y:S01]  /*148c0*/  IMAD R5, R4, 0x2, R9 ;  /* 0x0000000204057824 */ /* 0x001fe200078e0209 */
[----:B------:R-:W-:Y:S01]  /*148d0*/  R2UR UR9, R12 ;  /* 0x000000000c0972ca */ /* 0x000fe200000e0000 */
[--C-:B------:R-:W-:Y:S01]  /*148e0*/  IMAD R7, R4, 0x1800, R17.reuse ;  /* 0x0000180004077824 */ /* 0x100fe200078e0211 */
[----:B------:R-:W-:Y:S01]  /*148f0*/  UIADD3 UR14, UP0, UR24, 0xf0, URZ ;  /* 0x000000f0180e7890 */ /* 0x000fe2000ff1e03f */
[----:B------:R-:W-:Y:S01]  /*14900*/  IMAD R5, R5, 0xa00, R17 ;  /* 0x00000a0005057824 */ /* 0x000fe200078e0211 */
[----:B------:R-:W-:Y:S01]  /*14910*/  R2UR UR11, R15 ;  /* 0x000000000f0b72ca */ /* 0x000fe200000e0000 */
[----:B------:R-:W-:Y:S01]  /*14920*/  VIADD R2, R2, 0xffffffff ;  /* 0xffffffff02027836 */ /* 0x000fe20000000000 */
[----:B------:R-:W-:Y:S01]  /*14930*/  R2UR UR6, R7 ;  /* 0x00000000070672ca */ /* 0x000fe200000e0000 */
[----:B------:R-:W-:Y:S01]  /*14940*/  UIADD3 UR26, UP1, UR24, 0x1f0, URZ ;  /* 0x000001f0181a7890 */ /* 0x000fe2000ff3e03f */
[----:B------:R-:W-:Y:S01]  /*14950*/  R2UR UR8, R5 ;  /* 0x00000000050872ca */ /* 0x000fe200000e0000 */
[----:B------:R-:W-:Y:S01]  /*14960*/  UIADD3.X UR15, URZ, UR25, URZ, UP0, !UPT ;  /* 0x000000193f0f7290 */ /* 0x000fe200087fe43f */
[----:B------:R-:W-:Y:S01]  /*14970*/  R2UR UR10, R16 ;  /* 0x00000000100a72ca */ /* 0x000fe200000e0000 */
[----:B------:R-:W-:Y:S01]  /*14980*/  VIADD R4, R4, 0x1 ;  /* 0x0000000104047836 */ /* 0x000fe20000000000 */
[----:B------:R-:W-:Y:S01]  /*14990*/  R2UR UR12, R6 ;  /* 0x00000000060c72ca */ /* 0x000fe200000e0000 */
[----:B------:R-:W-:Y:S01]  /*149a0*/  UIADD3.X UR27, URZ, UR25, URZ, UP1, !UPT ;  /* 0x000000193f1b7290 */ /* 0x000fe20008ffe43f */
[----:B------:R-:W-:Y:S01]  /*149b0*/  R2UR UR20, R14 ;  /* 0x000000000e1472ca */ /* 0x000fe200000e0000 */
[----:B------:R-:W-:Y:S01]  /*149c0*/  UMOV UR16, 0x0 ;  /* 0x0000000000107882 */ /* 0x000fe20000000000 */
[----:B------:R-:W-:Y:S01]  /*149d0*/  ISETP.GT.AND P1, PT, R2, 0x1, PT ;  /* 0x000000010200780c */ /* 0x000fe20003f24270 */
[----:B------:R-:W-:Y:S01]  /*149e0*/  UMOV UR17, 0x10000000 ;  /* 0x1000000000117882 */ /* 0x000fe20000000000 */
[----:B------:R-:W-:Y:S01]  /*149f0*/  ISETP.NE.AND P0, PT, R4, 0x14, PT ;  /* 0x000000140400780c */ /* 0x000fe20003f05270 */
[----:B------:R-:W-:Y:S01]  /*14a00*/  UIADD3 UR6, UR6, 0x200, URZ ;  /* 0x0000020006067890 */ /* 0x000fe2000fffe03f */
[----:B------:R-:W-:Y:S01]  /*14a10*/  VIADD R16, R16, 0x20 ;  /* 0x0000002010107836 */ /* 0x000fe20000000000 */
[----:B------:R-:W-:Y:S01]  /*14a20*/  UIADD3 UR18, UR8, 0x1e200, URZ ;  /* 0x0001e20008127890 */ /* 0x000fe2000fffe03f */
[----:B------:R-:W-:Y:S01]  /*14a30*/  SEL R12, RZ, 0x1, P0 ;  /* 0x00000001ff0c7807 */ /* 0x000fe20000000000 */
[----:B------:R-:W-:Y:S01]  /*14a40*/  UMOV UR28, 0x30000 ;  /* 0x00030000001c7882 */ /* 0x000fe20000000000 */
[----:B------:R-:W-:-:S02]  /*14a50*/  SEL R4, R4, RZ, P0 ;  /* 0x000000ff04047207 */ /* 0x000fc40000000000 */
[----:B------:R-:W-:Y:S01]  /*14a60*/  UMOV UR8, UR6 ;  /* 0x0000000600087c82 */ /* 0x000fe20008000000 */
[----:B------:R-:W-:Y:S01]  /*14a70*/  LOP3.LUT R3, R3, R12, RZ, 0x3c, !PT ;  /* 0x0000000c03037212 */ /* 0x000fe200078e3cff */
[----:B------:R0:W-:Y:S02]  /*14a80*/  UTMALDG.3D [UR8], [UR14], desc[UR16] ;  /* 0x000010080e0075b4 */ /* 0x0001e40008011000 */
[----:B0-----:R-:W-:Y:S01]  /*14a90*/  UMOV UR8, UR18 ;  /* 0x0000001200087c82 */ /* 0x001fe20008000000 */
[----:B------:R-:W-:Y:S02]  /*14aa0*/  UMOV UR11, UR20 ;  /* 0x00000014000b7c82 */ /* 0x000fe40008000000 */
[----:B------:R0:W-:Y:S02]  /*14ab0*/  UTMALDG.3D.MULTICAST [UR8], [UR26], UR28, desc[UR16] ;  /* 0x000010081a0073b4 */ /* 0x0001e4000801181c */
[----:B0-----:R-:W-:Y:S05]  /*14ac0*/  @P1 BRA `(.L_x_374) ;  /* 0xfffffffc003c1947 */ /* 0x001fea000383ffff */
.L_x_371:
[----:B------:R-:W-:Y:S05]  /*14ad0*/  BSYNC B1 ;  /* 0x0000000000017941 */ /* 0x000fea0003800000 */
.L_x_370:
[----:B------:R-:W2:Y:S01]  /*14ae0*/  LDL.LU R18, [R1+0x180] ;  /* 0x0001800001127983 */ /* 0x000ea20000300800 */
[----:B------:R-:W-:Y:S01]  /*14af0*/  LOP3.LUT P1, RZ, R13, 0xff, RZ, 0xc0, !PT ;  /* 0x000000ff0dff7812 */ /* 0x000fe2000782c0ff */
[C---:B------:R-:W-:Y:S01]  /*14b00*/  IMAD.IADD R4, R10.reuse, 0x1, R11 ;  /* 0x000000010a047824 */ /* 0x040fe200078e020b */
[----:B------:R-:W-:Y:S01]  /*14b10*/  ULDC.64 UR8, c[0x0][0x650] ;  /* 0x0001940000087ab9 */ /* 0x000fe20000000a00 */
[----:B------:R-:W3:Y:S01]  /*14b20*/  LDL.LU R17, [R1+0x184] ;  /* 0x0001840001117983 */ /* 0x000ee20000300800 */
[----:B------:R-:W-:Y:S01]  /*14b30*/  ISETP.GE.U32.AND P2, PT, R10, 0x14, PT ;  /* 0x000000140a00780c */ /* 0x000fe20003f46070 */
[----:B------:R-:W-:Y:S01]  /*14b40*/  BSSY B1, `(.L_x_375) ;  /* 0x000006d000017945 */ /* 0x000fe20003800000 */
[----:B------:R-:W-:Y:S01]  /*14b50*/  ISETP.GT.U32.AND P0, PT, R4, 0x13, PT ;  /* 0x000000130400780c */ /* 0x000fe20003f04070 */
[----:B------:R-:W-:Y:S01]  /*14b60*/  IMAD.MOV.U32 R12, RZ, RZ, -0x1 ;  /* 0xffffffffff0c7424 */ /* 0x000fe200078e00ff */
[----:B------:R-:W-:Y:S01]  /*14b70*/  PRMT R13, RZ, 0x7610, R13 ;  /* 0x00007610ff0d7816 */ /* 0x000fe2000000000d */
[----:B------:R-:W-:Y:S01]  /*14b80*/  IMAD.MOV.U32 R6, RZ, RZ, -0x1 ;  /* 0xffffffffff067424 */ /* 0x000fe200078e00ff */
[----:B------:R-:W-:-:S03]  /*14b90*/  ISETP.LT.U32.AND P0, PT, R10, 0x14, P0 ;  /* 0x000000140a00780c */ /* 0x000fc60000701070 */
[----:B------:R-:W0:Y:S01]  /*14ba0*/  @P1 S2R R3, SR_CgaCtaId ;  /* 0x0000000000031919 */ /* 0x000e220000008800 */
[----:B------:R-:W-:-:S04]  /*14bb0*/  @P1 MOV R2, 0x400 ;  /* 0x0000040000021802 */ /* 0x000fc80000000f00 */
[----:B0-----:R-:W-:Y:S01]  /*14bc0*/  @P1 LEA R5, R3, R2, 0x18 ;  /* 0x0000000203051211 */ /* 0x001fe200078ec0ff */
[----:B------:R-:W-:-:S03]  /*14bd0*/  IMAD.WIDE.U32 R2, R4, -0x33333333, RZ ;  /* 0xcccccccd04027825 */ /* 0x000fc600078e00ff */
[----:B------:R0:W-:Y:S01]  /*14be0*/  @P1 SYNCS.ARRIVE.TRANS64.A1T0 RZ, [R5+URZ+0x158], RZ ;  /* 0x000158ff05ff19a7 */ /* 0x0001e2000810003f */
[----:B------:R-:W-:Y:S02]  /*14bf0*/  PRMT R2, RZ, 0x7610, R2 ;  /* 0x00007610ff027816 */ /* 0x000fe40000000002 */
[----:B0-----:R-:W-:Y:S02]  /*14c00*/  SHF.R.U32.HI R5, RZ, 0x4, R3 ;  /* 0x00000004ff057819 */ /* 0x001fe40000011603 */
[----:B------:R-:W-:-:S03]  /*14c10*/  SEL R3, RZ, 0x1, !P0 ;  /* 0x00000001ff037807 */ /* 0x000fc60004000000 */
[----:B------:R-:W-:Y:S01]  /*14c20*/  IMAD R11, R5, -0x14, R4 ;  /* 0xffffffec050b7824 */ /* 0x000fe200078e0204 */
[----:B------:R-:W-:Y:S01]  /*14c30*/  LOP3.LUT R0, R0, R3, RZ, 0x3c, !PT ;  /* 0x0000000300007212 */ /* 0x000fe200078e3cff */
[----:B------:R-:W-:-:S03]  /*14c40*/  IMAD.MOV.U32 R4, RZ, RZ, -0x1 ;  /* 0xffffffffff047424 */ /* 0x000fc600078e00ff */
[----:B------:R-:W-:Y:S02]  /*14c50*/  @P2 LOP3.LUT R0, R0, 0x1, R5, 0x78, !PT ;  /* 0x0000000100002812 */ /* 0x000fe400078e7805 */
[----:B---3--:R-:W-:-:S04]  /*14c60*/  IADD3 R17, P1, R17, UR22, RZ ;  /* 0x0000001611117c10 */ /* 0x008fc8000ff3e0ff */
[----:B--2---:R-:W-:Y:S01]  /*14c70*/  IADD3.X R18, R18, UR13, RZ, P1, !PT ;  /* 0x0000000d12127c10 */ /* 0x004fe20008ffe4ff */
[----:B------:R0:W-:Y:S01]  /*14c80*/  STL [R1+0x184], R17 ;  /* 0x0001841101007387 */ /* 0x0001e20000100800 */
[----:B------:R-:W-:-:S03]  /*14c90*/  ISETP.GE.U32.AND P0, PT, R17, UR8, PT ;  /* 0x0000000811007c0c */ /* 0x000fc6000bf06070 */
[----:B------:R0:W-:Y:S01]  /*14ca0*/  STL [R1+0x180], R18 ;  /* 0x0001801201007387 */ /* 0x0001e20000100800 */
[----:B------:R-:W-:-:S13]  /*14cb0*/  ISETP.GE.U32.AND.EX P0, PT, R18, UR9, PT, P0 ;  /* 0x0000000912007c0c */ /* 0x000fda000bf06100 */
[----:B0-----:R-:W-:Y:S05]  /*14cc0*/  @P0 BRA `(.L_x_376) ;  /* 0x0000000400500947 */ /* 0x001fea0003800000 */
[----:B------:R-:W-:Y:S01]  /*14cd0*/  ULDC.64 UR8, c[0x0][0x628] ;  /* 0x00018a0000087ab9 */ /* 0x000fe20000000a00 */
[----:B------:R-:W0:Y:S01]  /*14ce0*/  S2R R14, SR_CTAID.X ;  /* 0x00000000000e7919 */ /* 0x000e220000002500 */
[----:B------:R-:W-:Y:S01]  /*14cf0*/  ISETP.NE.U32.AND P0, PT, RZ, UR8, PT ;  /* 0x00000008ff007c0c */ /* 0x000fe2000bf05070 */
[----:B------:R-:W-:Y:S01]  /*14d00*/  ULDC UR10, c[0x0][0x630] ;  /* 0x00018c00000a7ab9 */ /* 0x000fe20000000800 */
[----:B------:R-:W-:Y:S01]  /*14d10*/  IMAD.MOV.U32 R2, RZ, RZ, R17 ;  /* 0x000000ffff027224 */ /* 0x000fe200078e0011 */
[----:B------:R-:W1:Y:S01]  /*14d20*/  S2R R12, SR_CTAID.Y ;  /* 0x00000000000c7919 */ /* 0x000e620000002600 */
[----:B------:R-:W-:Y:S01]  /*14d30*/  ISETP.NE.AND.EX P0, PT, RZ, UR9, PT, P0 ;  /* 0x00000009ff007c0c */ /* 0x000fe2000bf05300 */
[----:B------:R-:W-:-:S12]  /*14d40*/  IMAD.MOV.U32 R3, RZ, RZ, R18 ;  /* 0x000000ffff037224 */ /* 0x000fd800078e0012 */
[----:B------:R-:W-:Y:S05]  /*14d50*/  @!P0 BRA `(.L_x_377) ;  /* 0x0000000000288947 */ /* 0x000fea0003800000 */
[----:B------:R-:W-:Y:S02]  /*14d60*/  ULDC UR6, c[0x0][0x634] ;  /* 0x00018d0000067ab9 */ /* 0x000fe40000000800 */
[----:B------:R-:W-:-:S05]  /*14d70*/  IADD3 R7, P0, R17, UR6, RZ ;  /* 0x0000000611077c10 */ /* 0x000fca000ff1e0ff */
[----:B------:R-:W-:-:S04]  /*14d80*/  IMAD.X R15, RZ, RZ, R18, P0 ;  /* 0x000000ffff0f7224 */ /* 0x000fc800000e0612 */
[----:B------:R-:W-:-:S04]  /*14d90*/  IMAD.WIDE.U32 R4, R15, UR8, RZ ;  /* 0x000000080f047c25 */ /* 0x000fc8000f8e00ff */
[----:B------:R-:W-:-:S04]  /*14da0*/  IMAD.WIDE.U32 R4, P0, R7, UR9, R4 ;  /* 0x0000000907047c25 */ /* 0x000fc8000f800004 */
[----:B------:R-:W-:-:S04]  /*14db0*/  IMAD.WIDE.U32 R6, R7, UR8, RZ ;  /* 0x0000000807067c25 */ /* 0x000fc8000f8e00ff */
[----:B------:R-:W-:Y:S01]  /*14dc0*/  IMAD.X R3, RZ, RZ, RZ, P0 ;  /* 0x000000ffff037224 */ /* 0x000fe200000e06ff */
[----:B------:R-:W-:Y:S01]  /*14dd0*/  IADD3 RZ, P0, R7, R4, RZ ;  /* 0x0000000407ff7210 */ /* 0x000fe20007f1e0ff */
[----:B------:R-:W-:-:S04]  /*14de0*/  IMAD.MOV.U32 R2, RZ, RZ, R5 ;  /* 0x000000ffff027224 */ /* 0x000fc800078e0005 */
[----:B------:R-:W-:-:S08]  /*14df0*/  IMAD.WIDE.U32.X R2, R15, UR9, R2, P0 ;  /* 0x000000090f027c25 */ /* 0x000fd000080e0402 */
.L_x_377:
[--C-:B------:R-:W-:Y:S01]  /*14e00*/  SHF.R.U64 R6, R2, UR10, R3.reuse ;  /* 0x0000000a02067c19 */ /* 0x100fe20008001203 */
[----:B------:R-:W-:Y:S01]  /*14e10*/  ULDC.64 UR8, c[0x0][0x620] ;  /* 0x0001880000087ab9 */ /* 0x000fe20000000a00 */
[----:B------:R-:W-:Y:S01]  /*14e20*/  SHF.R.U32.HI R2, RZ, UR10, R3 ;  /* 0x0000000aff027c19 */ /* 0x000fe20008011603 */
[----:B------:R-:W-:Y:S01]  /*14e30*/  IMAD.MOV.U32 R3, RZ, RZ, R18 ;  /* 0x000000ffff037224 */ /* 0x000fe200078e0012 */
[----:B------:R-:W-:Y:S01]  /*14e40*/  IADD3 R5, P0, RZ, -R6, RZ ;  /* 0x80000006ff057210 */ /* 0x000fe20007f1e0ff */
[----:B------:R-:W-:Y:S01]  /*14e50*/  ULDC UR6, c[0x0][0x150] ;  /* 0x0000540000067ab9 */ /* 0x000fe20000000800 */
[----:B0-----:R-:W-:Y:S01]  /*14e60*/  I2FP.F32.U32 R7, R14 ;  /* 0x0000000e00077245 */ /* 0x001fe20000201000 */
[----:B------:R-:W0:Y:S01]  /*14e70*/  LDC R21, c[0x0][0x144] ;  /* 0x00005100ff157b82 */ /* 0x000e220000000800 */
[----:B------:R-:W-:Y:S01]  /*14e80*/  ULDC.64 UR10, c[0x0][0x640] ;  /* 0x00019000000a7ab9 */ /* 0x000fe20000000a00 */
[----:B------:R-:W-:Y:S01]  /*14e90*/  IMAD.X R2, RZ, RZ, ~R2, P0 ;  /* 0x000000ffff027224 */ /* 0x000fe200000e0e02 */
[----:B------:R-:W-:-:S03]  /*14ea0*/  ISETP.NE.U32.AND P0, PT, RZ, UR10, PT ;  /* 0x0000000aff007c0c */ /* 0x000fc6000bf05070 */
[----:B------:R-:W-:Y:S01]  /*14eb0*/  IMAD R4, R2, UR8, RZ ;  /* 0x0000000802047c24 */ /* 0x000fe2000f8e02ff */
[----:B------:R-:W-:Y:S01]  /*14ec0*/  ISETP.NE.AND.EX P0, PT, RZ, UR11, PT, P0 ;  /* 0x0000000bff007c0c */ /* 0x000fe2000bf05300 */
[----:B------:R-:W-:Y:S02]  /*14ed0*/  IMAD.MOV.U32 R2, RZ, RZ, R17 ;  /* 0x000000ffff027224 */ /* 0x000fe400078e0011 */
[----:B------:R-:W2:Y:S02]  /*14ee0*/  LDC R17, c[0x0][0x148] ;  /* 0x00005200ff117b82 */ /* 0x000ea40000000800 */
[----:B------:R-:W-:Y:S01]  /*14ef0*/  IMAD.WIDE.U32 R2, R5, UR8, R2 ;  /* 0x0000000805027c25 */ /* 0x000fe2000f8e0002 */
[----:B------:R-:W-:-:S03]  /*14f00*/  ULDC UR8, c[0x0][0x154] ;  /* 0x0000550000087ab9 */ /* 0x000fc60000000800 */
[----:B------:R-:W-:Y:S02]  /*14f10*/  IMAD R5, R5, UR9, R4 ;  /* 0x0000000905057c24 */ /* 0x000fe4000f8e0204 */
[----:B------:R-:W-:Y:S01]  /*14f20*/  FMUL R4, R7, UR6 ;  /* 0x0000000607047c20 */ /* 0x000fe20008400000 */
[----:B------:R-:W-:Y:S01]  /*14f30*/  ULDC UR6, c[0x0][0x618] ;  /* 0x0001860000067ab9 */ /* 0x000fe20000000800 */
[----:B------:R-:W-:Y:S01]  /*14f40*/  ULDC UR9, c[0x0][0x608] ;  /* 0x0001820000097ab9 */ /* 0x000fe20000000800 */
[----:B------:R-:W-:-:S03]  /*14f50*/  IMAD.IADD R3, R3, 0x1, R5 ;  /* 0x0000000103037824 */ /* 0x000fc600078e0205 */
[----:B------:R-:W3:Y:S02]  /*14f60*/  F2I.U32.TRUNC.NTZ R4, R4 ;  /* 0x0000000400047305 */ /* 0x000ee4000020f000 */
[----:B------:R-:W-:Y:S02]  /*14f70*/  SHF.R.U64 R7, R2, UR6, R3 ;  /* 0x0000000602077c19 */ /* 0x000fe40008001203 */
[----:B-1----:R-:W-:-:S05]  /*14f80*/  I2FP.F32.U32 R2, R12 ;  /* 0x0000000c00027245 */ /* 0x002fca0000201000 */
[----:B------:R-:W-:Y:S01]  /*14f90*/  FMUL R18, R2, UR8 ;  /* 0x0000000802127c20 */ /* 0x000fe20008400000 */
[----:B------:R-:W-:Y:S01]  /*14fa0*/  SHF.R.U32.HI R2, RZ, UR6, R3 ;  /* 0x00000006ff027c19 */ /* 0x000fe20008011603 */
[----:B------:R-:W-:-:S03]  /*14fb0*/  ULDC UR6, c[0x0][0x658] ;  /* 0x0001960000067ab9 */ /* 0x000fc60000000800 */
[--C-:B------:R-:W-:Y:S01]  /*14fc0*/  SHF.R.U64 R16, R7, UR9, R2.reuse ;  /* 0x0000000907107c19 */ /* 0x100fe20008001202 */
[----:B------:R-:W1:Y:S01]  /*14fd0*/  F2I.U32.TRUNC.NTZ R18, R18 ;  /* 0x0000001200127305 */ /* 0x000e62000020f000 */
[----:B------:R-:W-:Y:S01]  /*14fe0*/  SHF.R.U32.HI R3, RZ, UR9, R2 ;  /* 0x00000009ff037c19 */ /* 0x000fe20008011602 */
[----:B---3--:R-:W-:-:S03]  /*14ff0*/  IMAD.MOV R4, RZ, RZ, -R4 ;  /* 0x000000ffff047224 */ /* 0x008fc600078e0a04 */
[--C-:B------:R-:W-:Y:S01]  /*15000*/  SHF.R.U64 R15, R16, UR6, R3.reuse ;  /* 0x00000006100f7c19 */ /* 0x100fe20008001203 */
[----:B0-----:R-:W-:Y:S01]  /*15010*/  IMAD R14, R21, R4, R14 ;  /* 0x00000004150e7224 */ /* 0x001fe200078e020e */
[----:B------:R-:W-:-:S03]  /*15020*/  SHF.R.U32.HI R19, RZ, UR6, R3 ;  /* 0x00000006ff137c19 */ /* 0x000fc60008011603 */
[----:B------:R-:W-:Y:S02]  /*15030*/  IMAD.MOV.U32 R2, RZ, RZ, R15 ;  /* 0x000000ffff027224 */ /* 0x000fe400078e000f */
[----:B------:R-:W-:Y:S01]  /*15040*/  IMAD.MOV.U32 R3, RZ, RZ, R19 ;  /* 0x000000ffff037224 */ /* 0x000fe200078e0013 */
[----:B-1----:R-:W-:Y:S06]  /*15050*/  @!P0 BRA `(.L_x_378) ;  /* 0x0000000000288947 */ /* 0x002fec0003800000 */
[----:B------:R-:W-:Y:S02]  /*15060*/  ULDC UR6, c[0x0][0x64c] ;  /* 0x0001930000067ab9 */ /* 0x000fe40000000800 */
[----:B------:R-:W-:-:S05]  /*15070*/  IADD3 R3, P0, R15, UR6, RZ ;  /* 0x000000060f037c10 */ /* 0x000fca000ff1e0ff */
[----:B------:R-:W-:-:S04]  /*15080*/  IMAD.X R19, RZ, RZ, R19, P0 ;  /* 0x000000ffff137224 */ /* 0x000fc800000e0613 */
[----:B------:R-:W-:-:S04]  /*15090*/  IMAD.WIDE.U32 R4, R19, UR10, RZ ;  /* 0x0000000a13047c25 */ /* 0x000fc8000f8e00ff */
[----:B------:R-:W-:-:S04]  /*150a0*/  IMAD.WIDE.U32 R4, P0, R3, UR11, R4 ;  /* 0x0000000b03047c25 */ /* 0x000fc8000f800004 */
[----:B------:R-:W-:-:S04]  /*150b0*/  IMAD.WIDE.U32 R2, R3, UR10, RZ ;  /* 0x0000000a03027c25 */ /* 0x000fc8000f8e00ff */
[----:B------:R-:W-:Y:S01]  /*150c0*/  IMAD.MOV.U32 R2, RZ, RZ, R5 ;  /* 0x000000ffff027224 */ /* 0x000fe200078e0005 */
[----:B------:R-:W-:Y:S01]  /*150d0*/  IADD3 RZ, P1, R3, R4, RZ ;  /* 0x0000000403ff7210 */ /* 0x000fe20007f3e0ff */
[----:B------:R-:W-:-:S04]  /*150e0*/  IMAD.X R3, RZ, RZ, RZ, P0 ;  /* 0x000000ffff037224 */ /* 0x000fc800000e06ff */
[----:B------:R-:W-:-:S08]  /*150f0*/  IMAD.WIDE.U32.X R2, R19, UR11, R2, P1 ;  /* 0x0000000b13027c25 */ /* 0x000fd000088e0402 */
.L_x_378:
[----:B------:R-:W-:Y:S01]  /*15100*/  ULDC UR6, c[0x0][0x648] ;  /* 0x0001920000067ab9 */ /* 0x000fe20000000800 */
[----:B------:R-:W-:Y:S01]  /*15110*/  LOP3.LUT R16, R16, UR19, RZ, 0xc0, !PT ;  /* 0x0000001310107c12 */ /* 0x000fe2000f8ec0ff */
[----:B------:R-:W-:Y:S01]  /*15120*/  IMAD.MOV R18, RZ, RZ, -R18 ;  /* 0x000000ffff127224 */ /* 0x000fe200078e0a12 */
[----:B------:R-:W-:Y:S01]  /*15130*/  SHF.R.U64 R3, R2, UR6, R3 ;  /* 0x0000000602037c19 */ /* 0x000fe20008001203 */
[----:B------:R-:W-:Y:S01]  /*15140*/  ULDC UR6, c[0x0][0x638] ;  /* 0x00018e0000067ab9 */ /* 0x000fe20000000800 */
[----:B------:R-:W-:Y:S01]  /*15150*/  LOP3.LUT R4, R7, UR4, RZ, 0xc0, !PT ;  /* 0x0000000407047c12 */ /* 0x000fe2000f8ec0ff */
[----:B--2---:R-:W-:Y:S01]  /*15160*/  @P4 IMAD R14, R17, R18, R12 ;  /* 0x00000012110e4224 */ /* 0x004fe200078e020c */
[----:B------:R-:W-:Y:S01]  /*15170*/  ULDC UR8, c[0x0][0x610] ;  /* 0x0001840000087ab9 */ /* 0x000fe20000000800 */
[----:B------:R-:W-:Y:S02]  /*15180*/  IMAD.MOV R2, RZ, RZ, -R3 ;  /* 0x000000ffff027224 */ /* 0x000fe400078e0a03 */
[----:B------:R-:W-:-:S02]  /*15190*/  IMAD R3, R3, UR5, R16 ;  /* 0x0000000503037c24 */ /* 0x000fc4000f8e0210 */
[----:B------:R-:W-:Y:S01]  /*151a0*/  IMAD R15, R2, UR6, R15 ;  /* 0x00000006020f7c24 */ /* 0x000fe2000f8e020f */
[----:B------:R-:W-:Y:S01]  /*151b0*/  ULDC UR6, c[0x0][0x600] ;  /* 0x0001800000067ab9 */ /* 0x000fe20000000800 */
[----:B------:R-:W-:Y:S02]  /*151c0*/  IMAD R14, R3, UR8, R14 ;  /* 0x00000008030e7c24 */ /* 0x000fe4000f8e020e */
[----:B------:R-:W-:Y:S02]  /*151d0*/  IMAD R15, R15, UR6, R4 ;  /* 0x000000060f0f7c24 */ /* 0x000fe4000f8e0204 */
[----:B------:R-:W-:-:S03]  /*151e0*/  IMAD.MOV.U32 R2, RZ, RZ, 0x1 ;  /* 0x00000001ff027424 */ /* 0x000fc600078e00ff */
[----:B------:R-:W-:Y:S02]  /*151f0*/  SEL R12, R15, R14, !P4 ;  /* 0x0000000e0f0c7207 */ /* 0x000fe40006000000 */
[----:B------:R-:W-:-:S07]  /*15200*/  SEL R4, R14, R15, !P4 ;  /* 0x0000000f0e047207 */ /* 0x000fce0006000000 */
.L_x_376:
[----:B------:R-:W-:Y:S05]  /*15210*/  BSYNC B1 ;  /* 0x0000000000017941 */ /* 0x000fea0003800000 */
.L_x_375:
[----:B------:R-:W-:-:S13]  /*15220*/  LOP3.LUT P0, RZ, R2, 0xff, RZ, 0xc0, !PT ;  /* 0x000000ff02ff7812 */ /* 0x000fda000780c0ff */
[----:B------:R-:W-:Y:S05]  /*15230*/  @P0 BRA `(.L_x_379) ;  /* 0xfffffff400280947 */ /* 0x000fea000383ffff */
[----:B------:R-:W-:Y:S05]  /*15240*/  BSYNC B0 ;  /* 0x0000000000007941 */ /* 0x000fea0003800000 */
.L_x_368:
[----:B------:R-:W-:-:S03]  /*15250*/  UMOV UR6, 0xffffffff ;  /* 0xffffffff00067882 */ /* 0x000fc60000000000 */
[----:B------:R-:W-:Y:S05]  /*15260*/  BRA.DIV UR6, `(.L_x_380) ;  /* 0x0000000e06687947 */ /* 0x000fea000b800000 */
[----:B------:R-:W-:-:S13]  /*15270*/  ELECT P0, URZ, PT ;  /* 0x00000000003f782f */ /* 0x000fda0003800000 */
.L_x_410:
[----:B------:R-:W-:Y:S04]  /*15280*/  BSSY B0, `(.L_x_381) ;  /* 0x00000bc000007945 */ /* 0x000fe80003800000 */
[----:B------:R-:W-:Y:S05]  /*15290*/  @!P0 BRA `(.L_x_382) ;  /* 0x0000000800e88947 */ /* 0x000fea0003800000 */
[----:B------:R-:W-:-:S04]  /*152a0*/  ULOP3.LUT UR6, UR7, 0x2, URZ, 0xfc, !UPT ;  /* 0x0000000207067892 */ /* 0x000fc8000f8efc3f */
[----:B------:R-:W-:-:S06]  /*152b0*/  UISETP.NE.AND UP0, UPT, UR6, 0x3, UPT ;  /* 0x000000030600788c */ /* 0x000fcc000bf05270 */
[----:B------:R-:W-:-:S13]  /*152c0*/  PLOP3.LUT P0, PT, PT, PT, UP0, 0x80, 0x0 ;  /* 0x000000000000781c */ /* 0x000fda0003f0f008 */
[----:B------:R-:W-:Y:S05]  /*152d0*/  @!P0 BRA `(.L_x_383) ;  /* 0x0000000000048947 */ /* 0x000fea0003800000 */
[----:B------:R-:W-:Y:S01]  /*152e0*/  BPT.TRAP 0x1 ;  /* 0x000000040000795c */ /* 0x000fe20000300000 */
.L_x_383:
[----:B------:R-:W0:Y:S01]  /*152f0*/  S2R R3, SR_CgaCtaId ;  /* 0x0000000000037919 */ /* 0x000e220000008800 */
[----:B------:R-:W-:Y:S02]  /*15300*/  MOV R2, 0x400 ;  /* 0x0000040000027802 */ /* 0x000fe40000000f00 */
[----:B------:R-:W-:Y:S02]  /*15310*/  SHF.L.U32 R4, R0, 0x1f, RZ ;  /* 0x0000001f00047819 */ /* 0x000fe400000006ff */
[----:B0-----:R-:W-:-:S05]  /*15320*/  LEA R2, R3, R2, 0x18 ;  /* 0x0000000203027211 */ /* 0x001fca00078ec0ff */
[----:B------:R-:W-:-:S04]  /*15330*/  VIADD R2, R2, 0xa0 ;  /* 0x000000a002027836 */ /* 0x000fc80000000000 */
[C---:B------:R-:W-:Y:S02]  /*15340*/  IMAD R7, R11.reuse, 0x8, R2 ;  /* 0x000000080b077824 */ /* 0x040fe400078e0202 */
[----:B------:R-:W-:Y:S02]  /*15350*/  VIADD R11, R11, 0x1 ;  /* 0x000000010b0b7836 */ /* 0x000fe40000000000 */
[----:B------:R-:W0:Y:S03]  /*15360*/  SYNCS.PHASECHK.TRANS64.TRYWAIT P0, [R7+URZ], R4 ;  /* 0x00000004070075a7 */ /* 0x000e26000800017f */
[----:B------:R-:W-:-:S04]  /*15370*/  ISETP.NE.AND P1, PT, R11, 0x14, PT ;  /* 0x000000140b00780c */ /* 0x000fc80003f25270 */
[----:B------:R-:W-:Y:S02]  /*15380*/  SEL R3, RZ, 0x1, P1 ;  /* 0x00000001ff037807 */ /* 0x000fe40000800000 */
[----:B------:R-:W-:Y:S02]  /*15390*/  SEL R11, R11, RZ, P1 ;  /* 0x000000ff0b0b7207 */ /* 0x000fe40000800000 */
[----:B------:R-:W-:-:S03]  /*153a0*/  LOP3.LUT R6, R0, R3, RZ, 0x3c, !PT ;  /* 0x0000000300067212 */ /* 0x000fc600078e3cff */
[----:B------:R-:W-:Y:S01]  /*153b0*/  IMAD R8, R11, 0x8, R2 ;  /* 0x000000080b087824 */ /* 0x000fe200078e0202 */
[----:B------:R-:W-:Y:S01]  /*153c0*/  SHF.L.U32 R5, R6, 0x1f, RZ ;  /* 0x0000001f06057819 */ /* 0x000fe200000006ff */
[----:B0-----:R-:W-:Y:S06]  /*153d0*/  @!P0 BRA `(.L_x_384) ;  /* 0x0000000c002c8947 */ /* 0x001fec0003800000 */
.L_x_411:
[----:B------:R-:W1:Y:S01]  /*153e0*/  SYNCS.PHASECHK.TRANS64.TRYWAIT P0, [R8+URZ], R5 ;  /* 0x00000005080075a7 */ /* 0x000e62000800017f */
[----:B------:R-:W-:-:S05]  /*153f0*/  VIADD R0, R11, 0x1 ;  /* 0x000000010b007836 */ /* 0x000fca0000000000 */
[----:B------:R-:W-:-:S04]  /*15400*/  ISETP.NE.AND P1, PT, R0, 0x14, PT ;  /* 0x000000140000780c */ /* 0x000fc80003f25270 */
[----:B------:R-:W-:Y:S02]  /*15410*/  SEL R3, RZ, 0x1, P1 ;  /* 0x00000001ff037807 */ /* 0x000fe40000800000 */
[----:B0-----:R-:W-:Y:S02]  /*15420*/  SEL R7, R0, RZ, P1 ;  /* 0x000000ff00077207 */ /* 0x001fe40000800000 */
[----:B------:R-:W-:-:S03]  /*15430*/  LOP3.LUT R6, R6, R3, RZ, 0x3c, !PT ;  /* 0x0000000306067212 */ /* 0x000fc600078e3cff */
[----:B------:R-:W-:Y:S01]  /*15440*/  IMAD R9, R7, 0x8, R2 ;  /* 0x0000000807097824 */ /* 0x000fe200078e0202 */
[----:B------:R-:W-:Y:S01]  /*15450*/  SHF.L.U32 R4, R6, 0x1f, RZ ;  /* 0x0000001f06047819 */ /* 0x000fe200000006ff */
[----:B-1----:R-:W-:Y:S06]  /*15460*/  @!P0 BRA `(.L_x_385) ;  /* 0x0000000c001c8947 */ /* 0x002fec0003800000 */
.L_x_412:
[----:B------:R-:W1:Y:S01]  /*15470*/  SYNCS.PHASECHK.TRANS64.TRYWAIT P0, [R9+URZ], R4 ;  /* 0x00000004090075a7 */ /* 0x000e62000800017f */
[----:B------:R-:W-:-:S05]  /*15480*/  VIADD R0, R7, 0x1 ;  /* 0x0000000107007836 */ /* 0x000fca0000000000 */
[----:B------:R-:W-:-:S04]  /*15490*/  ISETP.NE.AND P1, PT, R0, 0x14, PT ;  /* 0x000000140000780c */ /* 0x000fc80003f25270 */
[----:B------:R-:W-:Y:S02]  /*154a0*/  SEL R3, RZ, 0x1, P1 ;  /* 0x00000001ff037807 */ /* 0x000fe40000800000 */
[----:B------:R-:W-:Y:S02]  /*154b0*/  SEL R7, R0, RZ, P1 ;  /* 0x000000ff00077207 */ /* 0x000fe40000800000 */
[----:B------:R-:W-:-:S03]  /*154c0*/  LOP3.LUT R6, R6, R3, RZ, 0x3c, !PT ;  /* 0x0000000306067212 */ /* 0x000fc600078e3cff */
[----:B0-----:R-:W-:Y:S01]  /*154d0*/  IMAD R8, R7, 0x8, R2 ;  /* 0x0000000807087824 */ /* 0x001fe200078e0202 */
[----:B------:R-:W-:Y:S01]  /*154e0*/  SHF.L.U32 R5, R6, 0x1f, RZ ;  /* 0x0000001f06057819 */ /* 0x000fe200000006ff */
[----:B-1----:R-:W-:Y:S06]  /*154f0*/  @!P0 BRA `(.L_x_386) ;  /* 0x0000000c000c8947 */ /* 0x002fec0003800000 */
.L_x_413:
        /* <DEDUP_REMOVED lines=9> */
.L_x_414:
        /* <DEDUP_REMOVED lines=9> */
.L_x_415:
        /* <DEDUP_REMOVED lines=9> */
.L_x_416:
        /* <DEDUP_REMOVED lines=9> */
.L_x_417:
        /* <DEDUP_REMOVED lines=9> */
.L_x_418:
        /* <DEDUP_REMOVED lines=9> */
.L_x_419:
        /* <DEDUP_REMOVED lines=9> */
.L_x_420:
        /* <DEDUP_REMOVED lines=9> */
.L_x_421:
        /* <DEDUP_REMOVED lines=9> */
.L_x_422:
        /* <DEDUP_REMOVED lines=9> */
.L_x_423:
        /* <DEDUP_REMOVED lines=9> */
.L_x_424:
        /* <DEDUP_REMOVED lines=9> */
.L_x_425:
        /* <DEDUP_REMOVED lines=9> */
.L_x_426:
        /* <DEDUP_REMOVED lines=9> */
.L_x_427:
[----:B------:R-:W1:Y:S01]  /*15ce0*/  SYNCS.PHASECHK.TRANS64.TRYWAIT P0, [R8+URZ], R5 ;  /* 0x00000005080075a7 */ /* 0x000e62000800017f */
[----:B------:R-:W-:-:S05]  /*15cf0*/  VIADD R0, R7, 0x1 ;  /* 0x0000000107007836 */ /* 0x000fca0000000000 */
[----:B------:R-:W-:-:S04]  /*15d00*/  ISETP.NE.AND P1, PT, R0, 0x14, PT ;  /* 0x000000140000780c */ /* 0x000fc80003f25270 */
[----:B------:R-:W-:Y:S02]  /*15d10*/  SEL R3, RZ, 0x1, P1 ;  /* 0x00000001ff037807 */ /* 0x000fe40000800000 */
[----:B------:R-:W-:Y:S02]  /*15d20*/  SEL R7, R0, RZ, P1 ;  /* 0x000000ff00077207 */ /* 0x000fe40000800000 */
[----:B0-----:R-:W-:-:S03]  /*15d30*/  LOP3.LUT R9, R6, R3, RZ, 0x3c, !PT ;  /* 0x0000000306097212 */ /* 0x001fc600078e3cff */
[----:B------:R-:W-:Y:S01]  /*15d40*/  IMAD R11, R7, 0x8, R2 ;  /* 0x00000008070b7824 */ /* 0x000fe200078e0202 */
[----:B------:R-:W-:Y:S01]  /*15d50*/  SHF.L.U32 R6, R9, 0x1f, RZ ;  /* 0x0000001f09067819 */ /* 0x000fe200000006ff */
[----:B-1----:R-:W-:Y:S06]  /*15d60*/  @!P0 BRA `(.L_x_401) ;  /* 0x00000008001c8947 */ /* 0x002fec0003800000 */
.L_x_428:
[----:B------:R-:W1:Y:S01]  /*15d70*/  SYNCS.PHASECHK.TRANS64.TRYWAIT P0, [R11+URZ], R6 ;  /* 0x000000060b0075a7 */ /* 0x000e62000800017f */
[----:B------:R-:W-:-:S05]  /*15d80*/  VIADD R0, R7, 0x1 ;  /* 0x0000000107007836 */ /* 0x000fca0000000000 */
[----:B------:R-:W-:-:S04]  /*15d90*/  ISETP.NE.AND P1, PT, R0, 0x14, PT ;  /* 0x000000140000780c */ /* 0x000fc80003f25270 */
[----:B------:R-:W-:Y:S02]  /*15da0*/  SEL R4, RZ, 0x1, P1 ;  /* 0x00000001ff047807 */ /* 0x000fe40000800000 */
[----:B------:R-:W-:Y:S02]  /*15db0*/  SEL R3, R0, RZ, P1 ;  /* 0x000000ff00037207 */ /* 0x000fe40000800000 */
[----:B------:R-:W-:Y:S01]  /*15dc0*/  LOP3.LUT R0, R9, R4, RZ, 0x3c, !PT ;  /* 0x0000000409007212 */ /* 0x000fe200078e3cff */
[----:B-1----:R-:W-:Y:S06]  /*15dd0*/  @!P0 BRA `(.L_x_402) ;  /* 0x0000000800148947 */ /* 0x002fec0003800000 */
.L_x_429:
[----:B------:R-:W-:Y:S01]  /*15de0*/  IMAD R3, R3, 0x8, R2 ;  /* 0x0000000803037824 */ /* 0x000fe200078e0202 */
[----:B------:R-:W-:-:S07]  /*15df0*/  SHF.L.U32 R0, R0, 0x1f, RZ ;  /* 0x0000001f00007819 */ /* 0x000fce00000006ff */
.L_x_403:
[----:B--2---:R2:W3:Y:S02]  /*15e00*/  SYNCS.PHASECHK.TRANS64.TRYWAIT P0, [R3+URZ], R0 ;  /* 0x00000000030075a7 */ /* 0x0044e4000800017f */
[----:B---3--:R-:W-:Y:S05]  /*15e10*/  @!P0 NANOSLEEP.SYNCS 0x989680 ;  /* 0x009896800000895d */ /* 0x008fea0003900000 */
[----:B------:R-:W3:Y:S02]  /*15e20*/  @!P0 SYNCS.PHASECHK.TRANS64 P0, [R3+URZ], R0 ;  /* 0x00000000030085a7 */ /* 0x000ee4000800007f */
[----:B---3--:R-:W-:Y:S05]  /*15e30*/  @!P0 BRA `(.L_x_403) ;  /* 0xfffffffc00f08947 */ /* 0x008fea000383ffff */
.L_x_382:
[----:B------:R-:W-:Y:S05]  /*15e40*/  BSYNC B0 ;  /* 0x0000000000007941 */ /* 0x000fea0003800000 */
.L_x_381:
[----:B------:R-:W-:Y:S05]  /*15e50*/  EXIT ;  /* 0x000000000000794d */ /* 0x000fea0003800000 */
.L_x_22:
[----:B--2---:R-:W-:-:S04]  /*15e60*/  IMAD.U32 R3, RZ, RZ, UR15 ;  /* 0x0000000fff037e24 */ /* 0x004fc8000f8e00ff */
[----:B------:R2:W4:Y:S03]  /*15e70*/  SYNCS.PHASECHK.TRANS64.TRYWAIT P0, [R3+URZ], R0 ;  /* 0x00000000030075a7 */ /* 0x000526000800017f */
[----:B----4-:R-:W-:Y:S05]  /*15e80*/  @!P0 NANOSLEEP.SYNCS 0x989680 ;  /* 0x009896800000895d */ /* 0x010fea0003900000 */
[----:B------:R-:W4:Y:S02]  /*15e90*/  @!P0 SYNCS.PHASECHK.TRANS64 P0, [R3+URZ], R0 ;  /* 0x00000000030085a7 */ /* 0x000f24000800007f */
[----:B----4-:R-:W-:Y:S05]  /*15ea0*/  @!P0 BRA `(.L_x_22) ;  /* 0xfffffffc00ec8947 */ /* 0x010fea000383ffff */
[----:B------:R-:W-:Y:S05]  /*15eb0*/  BRA `(.L_x_21) ;  /* 0xfffffec400747947 */ /* 0x000fea000383ffff */
.L_x_28:
[----:B-----5:R2:W-:Y:S02]  /*15ec0*/  STL [R1+0x190], R0 ;  /* 0x0001900001007387 */ /* 0x0205e40000100800 */
[----:B--2---:R-:W-:-:S04]  /*15ed0*/  IMAD.U32 R0, RZ, RZ, UR17 ;  /* 0x00000011ff007e24 */ /* 0x004fc8000f8e00ff */
[----:B------:R2:W0:Y:S03]  /*15ee0*/  SYNCS.PHASECHK.TRANS64.TRYWAIT P0, [R0+URZ], R229 ;  /* 0x000000e5000075a7 */ /* 0x000426000800017f */
[----:B0-----:R-:W-:Y:S05]  /*15ef0*/  @!P0 NANOSLEEP.SYNCS 0x989680 ;  /* 0x009896800000895d */ /* 0x001fea0003900000 */
[----:B------:R2:W0:Y:S02]  /*15f00*/  @!P0 SYNCS.PHASECHK.TRANS64 P0, [R0+URZ], R229 ;  /* 0x000000e5000085a7 */ /* 0x000424000800007f */
[----:B--2---:R2:W5:Y:S02]  /*15f10*/  LDL.LU R0, [R1+0x190] ;  /* 0x0001900001007983 */ /* 0x0045640000300800 */
[----:B0-2---:R-:W-:Y:S05]  /*15f20*/  @!P0 BRA `(.L_x_28) ;  /* 0xfffffffc00e48947 */ /* 0x005fea000383ffff */
[----:B------:R-:W-:Y:S05]  /*15f30*/  BRA `(.L_x_27) ;  /* 0xfffffee0009c7947 */ /* 0x000fea000383ffff */
.L_x_369:
[----:B------:R-:W-:Y:S01]  /*15f40*/  BSSY B1, `(.L_x_404) ;  /* 0x0000006000017945 */ /* 0x000fe20003800000 */
[----:B------:R-:W-:-:S07]  /*15f50*/  IMAD.MOV.U32 R2, RZ, RZ, -0x1 ;  /* 0xffffffffff027424 */ /* 0x000fce00078e00ff */
[----:B------:R-:W-:Y:S05]  /*15f60*/  WARPSYNC.COLLECTIVE R2, `(.L_x_405) ;  /* 0x00000000020c7348 */ /* 0x000fea0003c00000 */
[----:B------:R-:W-:Y:S02]  /*15f70*/  ELECT P0, UR62, PT ;  /* 0x00000000003e782f */ /* 0x000fe40003800000 */
[----:B------:R-:W-:Y:S01]  /*15f80*/  MOV R2, UR62 ;  /* 0x0000003e00027c02 */ /* 0x000fe20008000f00 */
[----:B------:R-:W-:Y:S10]  /*15f90*/  ENDCOLLECTIVE ;  /* 0x000000000000791b */ /* 0x000ff40003800000 */
.L_x_405:
[----:B------:R-:W-:Y:S05]  /*15fa0*/  BSYNC B1 ;  /* 0x0000000000017941 */ /* 0x000fea0003800000 */
.L_x_404:
[----:B------:R-:W-:Y:S05]  /*15fb0*/  BRA `(.L_x_406) ;  /* 0xffffffe400d47947 */ /* 0x000fea000383ffff */
.L_x_372:
[----:B0-----:R0:W2:Y:S02]  /*15fc0*/  SYNCS.PHASECHK.TRANS64.TRYWAIT P0, [R12+URZ+0xa0], R5 ;  /* 0x0000a0050c0075a7 */ /* 0x0010a4000800017f */
[----:B--2---:R-:W-:Y:S05]  /*15fd0*/  @!P0 NANOSLEEP.SYNCS 0x989680 ;  /* 0x009896800000895d */ /* 0x004fea0003900000 */
[----:B------:R-:W2:Y:S02]  /*15fe0*/  @!P0 SYNCS.PHASECHK.TRANS64 P0, [R12+URZ+0xa0], R5 ;  /* 0x0000a0050c0085a7 */ /* 0x000ea4000800007f */
[----:B--2---:R-:W-:Y:S05]  /*15ff0*/  @!P0 BRA `(.L_x_372) ;  /* 0xfffffffc00f08947 */ /* 0x004fea000383ffff */
[----:B------:R-:W-:Y:S05]  /*16000*/  BRA `(.L_x_407) ;  /* 0xffffffe800147947 */ /* 0x000fea000383ffff */
.L_x_380:
[----:B------:R-:W-:Y:S01]  /*16010*/  BSSY B0, `(.L_x_408) ;  /* 0x0000006000007945 */ /* 0x000fe20003800000 */
[----:B------:R-:W-:-:S07]  /*16020*/  IMAD.MOV.U32 R2, RZ, RZ, -0x1 ;  /* 0xffffffffff027424 */ /* 0x000fce00078e00ff */
[----:B------:R-:W-:Y:S05]  /*16030*/  WARPSYNC.COLLECTIVE R2, `(.L_x_409) ;  /* 0x00000000020c7348 */ /* 0x000fea0003c00000 */
[----:B------:R-:W-:Y:S02]  /*16040*/  ELECT P0, UR62, PT ;  /* 0x00000000003e782f */ /* 0x000fe40003800000 */
[----:B------:R-:W-:Y:S01]  /*16050*/  MOV R2, UR62 ;  /* 0x0000003e00027c02 */ /* 0x000fe20008000f00 */
[----:B------:R-:W-:Y:S10]  /*16060*/  ENDCOLLECTIVE ;  /* 0x000000000000791b */ /* 0x000ff40003800000 */
.L_x_409:
[----:B------:R-:W-:Y:S05]  /*16070*/  BSYNC B0 ;  /* 0x0000000000007941 */ /* 0x000fea0003800000 */
.L_x_408:
[----:B------:R-:W-:Y:S05]  /*16080*/  BRA `(.L_x_410) ;  /* 0xfffffff0007c7947 */ /* 0x000fea000383ffff */
.L_x_384:
[----:B0-----:R0:W1:Y:S02]  /*16090*/  SYNCS.PHASECHK.TRANS64.TRYWAIT P0, [R7+URZ], R4 ;  /* 0x00000004070075a7 */ /* 0x001064000800017f */
[----:B-1----:R-:W-:Y:S05]  /*160a0*/  @!P0 NANOSLEEP.SYNCS 0x989680 ;  /* 0x009896800000895d */ /* 0x002fea0003900000 */
[----:B------:R-:W1:Y:S02]  /*160b0*/  @!P0 SYNCS.PHASECHK.TRANS64 P0, [R7+URZ], R4 ;  /* 0x00000004070085a7 */ /* 0x000e64000800007f */
[----:B-1----:R-:W-:Y:S05]  /*160c0*/  @!P0 BRA `(.L_x_384) ;  /* 0xfffffffc00f08947 */ /* 0x002fea000383ffff */
[----:B------:R-:W-:Y:S05]  /*160d0*/  BRA `(.L_x_411) ;  /* 0xfffffff000c07947 */ /* 0x000fea000383ffff */
.L_x_385:
[----:B0-----:R0:W1:Y:S02]  /*160e0*/  SYNCS.PHASECHK.TRANS64.TRYWAIT P0, [R8+URZ], R5 ;  /* 0x00000005080075a7 */ /* 0x001064000800017f */
[----:B-1----:R-:W-:Y:S05]  /*160f0*/  @!P0 NANOSLEEP.SYNCS 0x989680 ;  /* 0x009896800000895d */ /* 0x002fea0003900000 */
[----:B------:R-:W1:Y:S02]  /*16100*/  @!P0 SYNCS.PHASECHK.TRANS64 P0, [R8+URZ], R5 ;  /* 0x00000005080085a7 */ /* 0x000e64000800007f */
[----:B-1----:R-:W-:Y:S05]  /*16110*/  @!P0 BRA `(.L_x_385) ;  /* 0xfffffffc00f08947 */ /* 0x002fea000383ffff */
[----:B------:R-:W-:Y:S05]  /*16120*/  BRA `(.L_x_412) ;  /* 0xfffffff000d07947 */ /* 0x000fea000383ffff */
.L_x_386:
[----:B0-----:R0:W1:Y:S02]  /*16130*/  SYNCS.PHASECHK.TRANS64.TRYWAIT P0, [R9+URZ], R4 ;  /* 0x00000004090075a7 */ /* 0x001064000800017f */
[----:B-1----:R-:W-:Y:S05]  /*16140*/  @!P0 NANOSLEEP.SYNCS 0x989680 ;  /* 0x009896800000895d */ /* 0x002fea0003900000 */
[----:B------:R-:W1:Y:S02]  /*16150*/  @!P0 SYNCS.PHASECHK.TRANS64 P0, [R9+URZ], R4 ;  /* 0x00000004090085a7 */ /* 0x000e64000800007f */
[----:B-1----:R-:W-:Y:S05]  /*16160*/  @!P0 BRA `(.L_x_386) ;  /* 0xfffffffc00f08947 */ /* 0x002fea000383ffff */
[----:B------:R-:W-:Y:S05]  /*16170*/  BRA `(.L_x_413) ;  /* 0xfffffff000e07947 */ /* 0x000fea000383ffff */
.L_x_387:
[----:B0-----:R0:W1:Y:S02]  /*16180*/  SYNCS.PHASECHK.TRANS64.TRYWAIT P0, [R8+URZ], R5 ;  /* 0x00000005080075a7 */ /* 0x001064000800017f */
[----:B-1----:R-:W-:Y:S05]  /*16190*/  @!P0 NANOSLEEP.SYNCS 0x989680 ;  /* 0x009896800000895d */ /* 0x002fea0003900000 */
[----:B------:R-:W1:Y:S02]  /*161a0*/  @!P0 SYNCS.PHASECHK.TRANS64 P0, [R8+URZ], R5 ;  /* 0x00000005080085a7 */ /* 0x000e64000800007f */
[----:B-1----:R-:W-:Y:S05]  /*161b0*/  @!P0 BRA `(.L_x_387) ;  /* 0xfffffffc00f08947 */ /* 0x002fea000383ffff */
[----:B------:R-:W-:Y:S05]  /*161c0*/  BRA `(.L_x_414) ;  /* 0xfffffff000f07947 */ /* 0x000fea000383ffff */
.L_x_388:
[----:B0-----:R0:W1:Y:S02]  /*161d0*/  SYNCS.PHASECHK.TRANS64.TRYWAIT P0, [R9+URZ], R4 ;  /* 0x00000004090075a7 */ /* 0x001064000800017f */
[----:B-1----:R-:W-:Y:S05]  /*161e0*/  @!P0 NANOSLEEP.SYNCS 0x989680 ;  /* 0x009896800000895d */ /* 0x002fea0003900000 */
[----:B------:R-:W1:Y:S02]  /*161f0*/  @!P0 SYNCS.PHASECHK.TRANS64 P0, [R9+URZ], R4 ;  /* 0x00000004090085a7 */ /* 0x000e64000800007f */
[----:B-1----:R-:W-:Y:S05]  /*16200*/  @!P0 BRA `(.L_x_388) ;  /* 0xfffffffc00f08947 */ /* 0x002fea000383ffff */
[----:B------:R-:W-:Y:S05]  /*16210*/  BRA `(.L_x_415) ;  /* 0xfffffff400007947 */ /* 0x000fea000383ffff */
.L_x_389:
[----:B0-----:R0:W1:Y:S02]  /*16220*/  SYNCS.PHASECHK.TRANS64.TRYWAIT P0, [R8+URZ], R5 ;  /* 0x00000005080075a7 */ /* 0x001064000800017f */
[----:B-1----:R-:W-:Y:S05]  /*16230*/  @!P0 NANOSLEEP.SYNCS 0x989680 ;  /* 0x009896800000895d */ /* 0x002fea0003900000 */
[----:B------:R-:W1:Y:S02]  /*16240*/  @!P0 SYNCS.PHASECHK.TRANS64 P0, [R8+URZ], R5 ;  /* 0x00000005080085a7 */ /* 0x000e64000800007f */
[----:B-1----:R-:W-:Y:S05]  /*16250*/  @!P0 BRA `(.L_x_389) ;  /* 0xfffffffc00f08947 */ /* 0x002fea000383ffff */
[----:B------:R-:W-:Y:S05]  /*16260*/  BRA `(.L_x_416) ;  /* 0xfffffff400107947 */ /* 0x000fea000383ffff */
.L_x_390:
[----:B0-----:R0:W1:Y:S02]  /*16270*/  SYNCS.PHASECHK.TRANS64.TRYWAIT P0, [R9+URZ], R4 ;  /* 0x00000004090075a7 */ /* 0x001064000800017f */
[----:B-1----:R-:W-:Y:S05]  /*16280*/  @!P0 NANOSLEEP.SYNCS 0x989680 ;  /* 0x009896800000895d */ /* 0x002fea0003900000 */
[----:B------:R-:W1:Y:S02]  /*16290*/  @!P0 SYNCS.PHASECHK.TRANS64 P0, [R9+URZ], R4 ;  /* 0x00000004090085a7 */ /* 0x000e64000800007f */
[----:B-1----:R-:W-:Y:S05]  /*162a0*/  @!P0 BRA `(.L_x_390) ;  /* 0xfffffffc00f08947 */ /* 0x002fea000383ffff */
[----:B------:R-:W-:Y:S05]  /*162b0*/  BRA `(.L_x_417) ;  /* 0xfffffff400207947 */ /* 0x000fea000383ffff */
.L_x_391:
[----:B0-----:R0:W1:Y:S02]  /*162c0*/  SYNCS.PHASECHK.TRANS64.TRYWAIT P0, [R8+URZ], R5 ;  /* 0x00000005080075a7 */ /* 0x001064000800017f */
[----:B-1----:R-:W-:Y:S05]  /*162d0*/  @!P0 NANOSLEEP.SYNCS 0x989680 ;  /* 0x009896800000895d */ /* 0x002fea0003900000 */
[----:B------:R-:W1:Y:S02]  /*162e0*/  @!P0 SYNCS.PHASECHK.TRANS64 P0, [R8+URZ], R5 ;  /* 0x00000005080085a7 */ /* 0x000e64000800007f */
[----:B-1----:R-:W-:Y:S05]  /*162f0*/  @!P0 BRA `(.L_x_391) ;  /* 0xfffffffc00f08947 */ /* 0x002fea000383ffff */
[----:B------:R-:W-:Y:S05]  /*16300*/  BRA `(.L_x_418) ;  /* 0xfffffff400307947 */ /* 0x000fea000383ffff */
.L_x_392:
[----:B0-----:R0:W1:Y:S02]  /*16310*/  SYNCS.PHASECHK.TRANS64.TRYWAIT P0, [R9+URZ], R4 ;  /* 0x00000004090075a7 */ /* 0x001064000800017f */
[----:B-1----:R-:W-:Y:S05]  /*16320*/  @!P0 NANOSLEEP.SYNCS 0x989680 ;  /* 0x009896800000895d */ /* 0x002fea0003900000 */
[----:B------:R-:W1:Y:S02]  /*16330*/  @!P0 SYNCS.PHASECHK.TRANS64 P0, [R9+URZ], R4 ;  /* 0x00000004090085a7 */ /* 0x000e64000800007f */
[----:B-1----:R-:W-:Y:S05]  /*16340*/  @!P0 BRA `(.L_x_392) ;  /* 0xfffffffc00f08947 */ /* 0x002fea000383ffff */
[----:B------:R-:W-:Y:S05]  /*16350*/  BRA `(.L_x_419) ;  /* 0xfffffff400407947 */ /* 0x000fea000383ffff */
.L_x_393:
[----:B0-----:R0:W1:Y:S02]  /*16360*/  SYNCS.PHASECHK.TRANS64.TRYWAIT P0, [R8+URZ], R5 ;  /* 0x00000005080075a7 */ /* 0x001064000800017f */
[----:B-1----:R-:W-:Y:S05]  /*16370*/  @!P0 NANOSLEEP.SYNCS 0x989680 ;  /* 0x009896800000895d */ /* 0x002fea0003900000 */
[----:B------:R-:W1:Y:S02]  /*16380*/  @!P0 SYNCS.PHASECHK.TRANS64 P0, [R8+URZ], R5 ;  /* 0x00000005080085a7 */ /* 0x000e64000800007f */
[----:B-1----:R-:W-:Y:S05]  /*16390*/  @!P0 BRA `(.L_x_393) ;  /* 0xfffffffc00f08947 */ /* 0x002fea000383ffff */
[----:B------:R-:W-:Y:S05]  /*163a0*/  BRA `(.L_x_420) ;  /* 0xfffffff400507947 */ /* 0x000fea000383ffff */
.L_x_394:
[----:B0-----:R0:W1:Y:S02]  /*163b0*/  SYNCS.PHASECHK.TRANS64.TRYWAIT P0, [R9+URZ], R4 ;  /* 0x00000004090075a7 */ /* 0x001064000800017f */
[----:B-1----:R-:W-:Y:S05]  /*163c0*/  @!P0 NANOSLEEP.SYNCS 0x989680 ;  /* 0x009896800000895d */ /* 0x002fea0003900000 */
[----:B------:R-:W1:Y:S02]  /*163d0*/  @!P0 SYNCS.PHASECHK.TRANS64 P0, [R9+URZ], R4 ;  /* 0x00000004090085a7 */ /* 0x000e64000800007f */
[----:B-1----:R-:W-:Y:S05]  /*163e0*/  @!P0 BRA `(.L_x_394) ;  /* 0xfffffffc00f08947 */ /* 0x002fea000383ffff */
[----:B------:R-:W-:Y:S05]  /*163f0*/  BRA `(.L_x_421) ;  /* 0xfffffff400607947 */ /* 0x000fea000383ffff */
.L_x_395:
[----:B0-----:R0:W1:Y:S02]  /*16400*/  SYNCS.PHASECHK.TRANS64.TRYWAIT P0, [R8+URZ], R5 ;  /* 0x00000005080075a7 */ /* 0x001064000800017f */
[----:B-1----:R-:W-:Y:S05]  /*16410*/  @!P0 NANOSLEEP.SYNCS 0x989680 ;  /* 0x009896800000895d */ /* 0x002fea0003900000 */
[----:B------:R-:W1:Y:S02]  /*16420*/  @!P0 SYNCS.PHASECHK.TRANS64 P0, [R8+URZ], R5 ;  /* 0x00000005080085a7 */ /* 0x000e64000800007f */
[----:B-1----:R-:W-:Y:S05]  /*16430*/  @!P0 BRA `(.L_x_395) ;  /* 0xfffffffc00f08947 */ /* 0x002fea000383ffff */
[----:B------:R-:W-:Y:S05]  /*16440*/  BRA `(.L_x_422) ;  /* 0xfffffff400707947 */ /* 0x000fea000383ffff */
.L_x_396:
[----:B0-----:R0:W1:Y:S02]  /*16450*/  SYNCS.PHASECHK.TRANS64.TRYWAIT P0, [R9+URZ], R4 ;  /* 0x00000004090075a7 */ /* 0x001064000800017f */
[----:B-1----:R-:W-:Y:S05]  /*16460*/  @!P0 NANOSLEEP.SYNCS 0x989680 ;  /* 0x009896800000895d */ /* 0x002fea0003900000 */
[----:B------:R-:W1:Y:S02]  /*16470*/  @!P0 SYNCS.PHASECHK.TRANS64 P0, [R9+URZ], R4 ;  /* 0x00000004090085a7 */ /* 0x000e64000800007f */
[----:B-1----:R-:W-:Y:S05]  /*16480*/  @!P0 BRA `(.L_x_396) ;  /* 0xfffffffc00f08947 */ /* 0x002fea000383ffff */
[----:B------:R-:W-:Y:S05]  /*16490*/  BRA `(.L_x_423) ;  /* 0xfffffff400807947 */ /* 0x000fea000383ffff */
.L_x_397:
[----:B0-----:R0:W1:Y:S02]  /*164a0*/  SYNCS.PHASECHK.TRANS64.TRYWAIT P0, [R8+URZ], R5 ;  /* 0x00000005080075a7 */ /* 0x001064000800017f */
[----:B-1----:R-:W-:Y:S05]  /*164b0*/  @!P0 NANOSLEEP.SYNCS 0x989680 ;  /* 0x009896800000895d */ /* 0x002fea0003900000 */
[----:B------:R-:W1:Y:S02]  /*164c0*/  @!P0 SYNCS.PHASECHK.TRANS64 P0, [R8+URZ], R5 ;  /* 0x00000005080085a7 */ /* 0x000e64000800007f */
[----:B-1----:R-:W-:Y:S05]  /*164d0*/  @!P0 BRA `(.L_x_397) ;  /* 0xfffffffc00f08947 */ /* 0x002fea000383ffff */
[----:B------:R-:W-:Y:S05]  /*164e0*/  BRA `(.L_x_424) ;  /* 0xfffffff400907947 */ /* 0x000fea000383ffff */
.L_x_398:
[----:B0-----:R0:W1:Y:S02]  /*164f0*/  SYNCS.PHASECHK.TRANS64.TRYWAIT P0, [R9+URZ], R4 ;  /* 0x00000004090075a7 */ /* 0x001064000800017f */
[----:B-1----:R-:W-:Y:S05]  /*16500*/  @!P0 NANOSLEEP.SYNCS 0x989680 ;  /* 0x009896800000895d */ /* 0x002fea0003900000 */
[----:B------:R-:W1:Y:S02]  /*16510*/  @!P0 SYNCS.PHASECHK.TRANS64 P0, [R9+URZ], R4 ;  /* 0x00000004090085a7 */ /* 0x000e64000800007f */
[----:B-1----:R-:W-:Y:S05]  /*16520*/  @!P0 BRA `(.L_x_398) ;  /* 0xfffffffc00f08947 */ /* 0x002fea000383ffff */
[----:B------:R-:W-:Y:S05]  /*16530*/  BRA `(.L_x_425) ;  /* 0xfffffff400a07947 */ /* 0x000fea000383ffff */
.L_x_399:
[----:B0-----:R0:W1:Y:S02]  /*16540*/  SYNCS.PHASECHK.TRANS64.TRYWAIT P0, [R8+URZ], R5 ;  /* 0x00000005080075a7 */ /* 0x001064000800017f */
[----:B-1----:R-:W-:Y:S05]  /*16550*/  @!P0 NANOSLEEP.SYNCS 0x989680 ;  /* 0x009896800000895d */ /* 0x002fea0003900000 */
[----:B------:R-:W1:Y:S02]  /*16560*/  @!P0 SYNCS.PHASECHK.TRANS64 P0, [R8+URZ], R5 ;  /* 0x00000005080085a7 */ /* 0x000e64000800007f */
[----:B-1----:R-:W-:Y:S05]  /*16570*/  @!P0 BRA `(.L_x_399) ;  /* 0xfffffffc00f08947 */ /* 0x002fea000383ffff */
[----:B------:R-:W-:Y:S05]  /*16580*/  BRA `(.L_x_426) ;  /* 0xfffffff400b07947 */ /* 0x000fea000383ffff */
.L_x_400:
[----:B0-----:R0:W1:Y:S02]  /*16590*/  SYNCS.PHASECHK.TRANS64.TRYWAIT P0, [R9+URZ], R4 ;  /* 0x00000004090075a7 */ /* 0x001064000800017f */
[----:B-1----:R-:W-:Y:S05]  /*165a0*/  @!P0 NANOSLEEP.SYNCS 0x989680 ;  /* 0x009896800000895d */ /* 0x002fea0003900000 */
[----:B------:R-:W1:Y:S02]  /*165b0*/  @!P0 SYNCS.PHASECHK.TRANS64 P0, [R9+URZ], R4 ;  /* 0x00000004090085a7 */ /* 0x000e64000800007f */
[----:B-1----:R-:W-:Y:S05]  /*165c0*/  @!P0 BRA `(.L_x_400) ;  /* 0xfffffffc00f08947 */ /* 0x002fea000383ffff */
[----:B------:R-:W-:Y:S05]  /*165d0*/  BRA `(.L_x_427) ;  /* 0xfffffff400c07947 */ /* 0x000fea000383ffff */
.L_x_401:
[----:B0-----:R0:W1:Y:S02]  /*165e0*/  SYNCS.PHASECHK.TRANS64.TRYWAIT P0, [R8+URZ], R5 ;  /* 0x00000005080075a7 */ /* 0x001064000800017f */
[----:B-1----:R-:W-:Y:S05]  /*165f0*/  @!P0 NANOSLEEP.SYNCS 0x989680 ;  /* 0x009896800000895d */ /* 0x002fea0003900000 */
[----:B------:R-:W1:Y:S02]  /*16600*/  @!P0 SYNCS.PHASECHK.TRANS64 P0, [R8+URZ], R5 ;  /* 0x00000005080085a7 */ /* 0x000e64000800007f */
[----:B-1----:R-:W-:Y:S05]  /*16610*/  @!P0 BRA `(.L_x_401) ;  /* 0xfffffffc00f08947 */ /* 0x002fea000383ffff */
[----:B------:R-:W-:Y:S05]  /*16620*/  BRA `(.L_x_428) ;  /* 0xfffffff400d07947 */ /* 0x000fea000383ffff */
.L_x_402:
[----:B-1----:R1:W2:Y:S02]  /*16630*/  SYNCS.PHASECHK.TRANS64.TRYWAIT P0, [R11+URZ], R6 ;  /* 0x000000060b0075a7 */ /* 0x0022a4000800017f */
[----:B--2---:R-:W-:Y:S05]  /*16640*/  @!P0 NANOSLEEP.SYNCS 0x989680 ;  /* 0x009896800000895d */ /* 0x004fea0003900000 */
[----:B------:R-:W2:Y:S02]  /*16650*/  @!P0 SYNCS.PHASECHK.TRANS64 P0, [R11+URZ], R6 ;  /* 0x000000060b0085a7 */ /* 0x000ea4000800007f */
[----:B--2---:R-:W-:Y:S05]  /*16660*/  @!P0 BRA `(.L_x_402) ;  /* 0xfffffffc00f08947 */ /* 0x004fea000383ffff */
[----:B------:R-:W-:Y:S05]  /*16670*/  BRA `(.L_x_429) ;  /* 0xfffffff400d87947 */ /* 0x000fea000383ffff */
.L_x_430:
[----:B------:R-:W-:-:S00]  /*16680*/  BRA `(.L_x_430) ;  /* 0xfffffffc00fc7947 */ /* 0x000fc0000383ffff */
[----:B------:R-:W-:-:S00]  /*16690*/  NOP ;  /* 0x0000000000007918 */ /* 0x000fc00000000000 */
        /* <DEDUP_REMOVED lines=14> */
.L_x_431:


//--------------------- .nv.shared._ZN7cutlass13device_kernelINS_4gemm6kernel13GemmUniversalIN4cute5tupleIJiiiiEEENS1_10collective13CollectiveMmaINS1_37MainloopSm90TmaGmmaWarpSpecializedFP8ILi20ENS5_IJNS4_1CILi2EEENSA_ILi1EEESC_EEENS1_35KernelTmaWarpSpecializedCooperativeEEENS5_IJNSA_ILi192EEENSA_ILi160EEENSA_ILi32EEEEEENS_12float_e4m3_tENS5_IJlSC_lEEESK_SL_NS4_8TiledMMAINS4_8MMA_AtomIJNS4_4SM904GMMA30MMA_64x32x32_F32E4M3E4M3_SS_TNILNSP_7ScaleInE1ELSR_1EEEEEENS4_6LayoutISD_NS5_IJSC_NSA_ILi0EEESV_EEEEENS5_IJNS4_10UnderscoreESY_SY_EEEEENS4_13SM90_TMA_LOADENS4_14ComposedLayoutINS4_7SwizzleILi1ELi4ELi3EEENS4_18smem_ptr_flag_bitsILi8EEENSU_INS5_IJNSA_ILi8EEESI_EEENS5_IJSI_SC_EEEEEEEvNS4_8identityENS4_23SM90_TMA_LOAD_MULTICASTES1B_vS1C_EENS_8epilogue10collective6detail29Sm90TmaWarpSpecializedAdapterINS1G_15DefaultEpilogueISK_SL_SL_NS1F_6thread17LinearCombinationISK_Li1EffLNS1K_9ScaleType4KindE0ELNS_15FloatRoundStyleE2ESK_EENS1_15EpilogueDefaultEEEEEvvEEEEvNT_6ParamsE --------------------------
	.section	.nv.shared._ZN7cutlass13device_kernelINS_4gemm6kernel13GemmUniversalIN4cute5tupleIJiiiiEEENS1_10collective13CollectiveMmaINS1_37MainloopSm90TmaGmmaWarpSpecializedFP8ILi20ENS5_IJNS4_1CILi2EEENSA_ILi1EEESC_EEENS1_35KernelTmaWarpSpecializedCooperativeEEENS5_IJNSA_ILi192EEENSA_ILi160EEENSA_ILi32EEEEEENS_12float_e4m3_tENS5_IJlSC_lEEESK_SL_NS4_8TiledMMAINS4_8MMA_AtomIJNS4_4SM904GMMA30MMA_64x32x32_F32E4M3E4M3_SS_TNILNSP_7ScaleInE1ELSR_1EEEEEENS4_6LayoutISD_NS5_IJSC_NSA_ILi0EEESV_EEEEENS5_IJNS4_10UnderscoreESY_SY_EEEEENS4_13SM90_TMA_LOADENS4_14ComposedLayoutINS4_7SwizzleILi1ELi4ELi3EEENS4_18smem_ptr_flag_bitsILi8EEENSU_INS5_IJNSA_ILi8EEESI_EEENS5_IJSI_SC_EEEEEEEvNS4_8identityENS4_23SM90_TMA_LOAD_MULTICASTES1B_vS1C_EENS_8epilogue10collective6detail29Sm90TmaWarpSpecializedAdapterINS1G_15DefaultEpilogueISK_SL_SL_NS1F_6thread17LinearCombinationISK_Li1EffLNS1K_9ScaleType4KindE0ELNS_15FloatRoundStyleE2ESK_EENS1_15EpilogueDefaultEEEEEvvEEEEvNT_6ParamsE,"aw",@nobits
	.sectionflags	@""
	.align	16
	.zero		1024


//--------------------- .nv.shared.reserved.0     --------------------------
	.section	.nv.shared.reserved.0,"aw",@nobits
	.weak		__nv_reservedSMEM_offset_0_alias
	.size		__nv_reservedSMEM_offset_0_alias, 0, 0
	.other		__nv_reservedSMEM_offset_0_alias,@"STO_CUDA_RESERVED_SHARED STV_DEFAULT"
__nv_reservedSMEM_offset_0_alias:
	.zero		0


//--------------------- .nv.global                --------------------------
	.section	.nv.global,"aw",@nobits
.nv.global:
	.type		_ZN40_INTERNAL_ac8e8105_4_k_cu_9cb0eaa1_136924cute1_E,@object
	.size		_ZN40_INTERNAL_ac8e8105_4_k_cu_9cb0eaa1_136924cute1_E,(_ZN40_INTERNAL_ac8e8105_4_k_cu_9cb0eaa1_136924cuda3std3__45__cpo6cbeginE - _ZN40_INTERNAL_ac8e8105_4_k_cu_9cb0eaa1_136924cute1_E)
_ZN40_INTERNAL_ac8e8105_4_k_cu_9cb0eaa1_136924cute1_E:
	.zero		1
	.type		_ZN40_INTERNAL_ac8e8105_4_k_cu_9cb0eaa1_136924cuda3std3__45__cpo6cbeginE,@object
	.size		_ZN40_INTERNAL_ac8e8105_4_k_cu_9cb0eaa1_136924cuda3std3__45__cpo6cbeginE,(_ZN40_INTERNAL_ac8e8105_4_k_cu_9cb0eaa1_136924cuda3std3__48in_placeE - _ZN40_INTERNAL_ac8e8105_4_k_cu_9cb0eaa1_136924cuda3std3__45__cpo6cbeginE)
_ZN40_INTERNAL_ac8e8105_4_k_cu_9cb0eaa1_136924cuda3std3__45__cpo6cbeginE:
	.zero		1
	.type		_ZN40_INTERNAL_ac8e8105_4_k_cu_9cb0eaa1_136924cuda3std3__48in_placeE,@object
	.size		_ZN40_INTERNAL_ac8e8105_4_k_cu_9cb0eaa1_136924cuda3std3__48in_placeE,(_ZN40_INTERNAL_ac8e8105_4_k_cu_9cb0eaa1_136924cuda3std6ranges3__45__cpo9iter_moveE - _ZN40_INTERNAL_ac8e8105_4_k_cu_9cb0eaa1_136924cuda3std3__48in_placeE)
_ZN40_INTERNAL_ac8e8105_4_k_cu_9cb0eaa1_136924cuda3std3__48in_placeE:
	.zero		1
	.type		_ZN40_INTERNAL_ac8e8105_4_k_cu_9cb0eaa1_136924cuda3std6ranges3__45__cpo9iter_moveE,@object
	.size		_ZN40_INTERNAL_ac8e8105_4_k_cu_9cb0eaa1_136924cuda3std6ranges3__45__cpo9iter_moveE,(_ZN40_INTERNAL_ac8e8105_4_k_cu_9cb0eaa1_136924cuda3std3__45__cpo5beginE - _ZN40_INTERNAL_ac8e8105_4_k_cu_9cb0eaa1_136924cuda3std6ranges3__45__cpo9iter_moveE)
_ZN40_INTERNAL_ac8e8105_4_k_cu_9cb0eaa1_136924cuda3std6ranges3__45__cpo9iter_moveE:
	.zero		1
	.type		_ZN40_INTERNAL_ac8e8105_4_k_cu_9cb0eaa1_136924cuda3std3__45__cpo5beginE,@object
	.size		_ZN40_INTERNAL_ac8e8105_4_k_cu_9cb0eaa1_136924cuda3std3__45__cpo5beginE,(_ZN40_INTERNAL_ac8e8105_4_k_cu_9cb0eaa1_136924cuda3std3__442_GLOBAL__N__ac8e8105_4_k_cu_9cb0eaa1_136926ignoreE - _ZN40_INTERNAL_ac8e8105_4_k_cu_9cb0eaa1_136924cuda3std3__45__cpo5beginE)
_ZN40_INTERNAL_ac8e8105_4_k_cu_9cb0eaa1_136924cuda3std3__45__cpo5beginE:
	.zero		1
	.type		_ZN40_INTERNAL_ac8e8105_4_k_cu_9cb0eaa1_136924cuda3std3__442_GLOBAL__N__ac8e8105_4_k_cu_9cb0eaa1_136926ignoreE,@object
	.size		_ZN40_INTERNAL_ac8e8105_4_k_cu_9cb0eaa1_136924cuda3std3__442_GLOBAL__N__ac8e8105_4_k_cu_9cb0eaa1_136926ignoreE,(_ZN40_INTERNAL_ac8e8105_4_k_cu_9cb0eaa1_136924cute7productE - _ZN40_INTERNAL_ac8e8105_4_k_cu_9cb0eaa1_136924cuda3std3__442_GLOBAL__N__ac8e8105_4_k_cu_9cb0eaa1_136926ignoreE)
_ZN40_INTERNAL_ac8e8105_4_k_cu_9cb0eaa1_136924cuda3std3__442_GLOBAL__N__ac8e8105_4_k_cu_9cb0eaa1_136926ignoreE:
	.zero		1
	.type		_ZN40_INTERNAL_ac8e8105_4_k_cu_9cb0eaa1_136924cute7productE,@object
	.size		_ZN40_INTERNAL_ac8e8105_4_k_cu_9cb0eaa1_136924cute7productE,(_ZN40_INTERNAL_ac8e8105_4_k_cu_9cb0eaa1_136924cuda3std3__45__cpo3endE - _ZN40_INTERNAL_ac8e8105_4_k_cu_9cb0eaa1_136924cute7productE)
_ZN40_INTERNAL_ac8e8105_4_k_cu_9cb0eaa1_136924cute7productE:
	.zero		1
	.type		_ZN40_INTERNAL_ac8e8105_4_k_cu_9cb0eaa1_136924cuda3std3__45__cpo3endE,@object
	.size		_ZN40_INTERNAL_ac8e8105_4_k_cu_9cb0eaa1_136924cuda3std3__45__cpo3endE,(_ZN40_INTERNAL_ac8e8105_4_k_cu_9cb0eaa1_136924cuda3std3__419piecewise_constructE - _ZN40_INTERNAL_ac8e8105_4_k_cu_9cb0eaa1_136924cuda3std3__45__cpo3endE)
_ZN40_INTERNAL_ac8e8105_4_k_cu_9cb0eaa1_136924cuda3std3__45__cpo3endE:
	.zero		1
	.type		_ZN40_INTERNAL_ac8e8105_4_k_cu_9cb0eaa1_136924cuda3std3__419piecewise_constructE,@object
	.size		_ZN40_INTERNAL_ac8e8105_4_k_cu_9cb0eaa1_136924cuda3std3__419piecewise_constructE,(_ZN40_INTERNAL_ac8e8105_4_k_cu_9cb0eaa1_136924cuda3std3__45__cpo4cendE - _ZN40_INTERNAL_ac8e8105_4_k_cu_9cb0eaa1_136924cuda3std3__419piecewise_constructE)
_ZN40_INTERNAL_ac8e8105_4_k_cu_9cb0eaa1_136924cuda3std3__419piecewise_constructE:
	.zero		1
	.type		_ZN40_INTERNAL_ac8e8105_4_k_cu_9cb0eaa1_136924cuda3std3__45__cpo4cendE,@object
	.size		_ZN40_INTERNAL_ac8e8105_4_k_cu_9cb0eaa1_136924cuda3std3__45__cpo4cendE,(_ZN40_INTERNAL_ac8e8105_4_k_cu_9cb0eaa1_136924cuda3std6ranges3__45__cpo4swapE - _ZN40_INTERNAL_ac8e8105_4_k_cu_9cb0eaa1_136924cuda3std3__45__cpo4cendE)
_ZN40_INTERNAL_ac8e8105_4_k_cu_9cb0eaa1_136924cuda3std3__45__cpo4cendE:
	.zero		1
	.type		_ZN40_INTERNAL_ac8e8105_4_k_cu_9cb0eaa1_136924cuda3std6ranges3__45__cpo4swapE,@object
	.size		_ZN40_INTERNAL_ac8e8105_4_k_cu_9cb0eaa1_136924cuda3std6ranges3__45__cpo4swapE,(.L_7 - _ZN40_INTERNAL_ac8e8105_4_k_cu_9cb0eaa1_136924cuda3std6ranges3__45__cpo4swapE)
_ZN40_INTERNAL_ac8e8105_4_k_cu_9cb0eaa1_136924cuda3std6ranges3__45__cpo4swapE:
	.zero		1
.L_7:


//--------------------- .nv.constant0._ZN7cutlass13device_kernelINS_4gemm6kernel13GemmUniversalIN4cute5tupleIJiiiiEEENS1_10collective13CollectiveMmaINS1_37MainloopSm90TmaGmmaWarpSpecializedFP8ILi20ENS5_IJNS4_1CILi2EEENSA_ILi1EEESC_EEENS1_35KernelTmaWarpSpecializedCooperativeEEENS5_IJNSA_ILi192EEENSA_ILi160EEENSA_ILi32EEEEEENS_12float_e4m3_tENS5_IJlSC_lEEESK_SL_NS4_8TiledMMAINS4_8MMA_AtomIJNS4_4SM904GMMA30MMA_64x32x32_F32E4M3E4M3_SS_TNILNSP_7ScaleInE1ELSR_1EEEEEENS4_6LayoutISD_NS5_IJSC_NSA_ILi0EEESV_EEEEENS5_IJNS4_10UnderscoreESY_SY_EEEEENS4_13SM90_TMA_LOADENS4_14ComposedLayoutINS4_7SwizzleILi1ELi4ELi3EEENS4_18smem_ptr_flag_bitsILi8EEENSU_INS5_IJNSA_ILi8EEESI_EEENS5_IJSI_SC_EEEEEEEvNS4_8identityENS4_23SM90_TMA_LOAD_MULTICASTES1B_vS1C_EENS_8epilogue10collective6detail29Sm90TmaWarpSpecializedAdapterINS1G_15DefaultEpilogueISK_SL_SL_NS1F_6thread17LinearCombinationISK_Li1EffLNS1K_9ScaleType4KindE0ELNS_15FloatRoundStyleE2ESK_EENS1_15EpilogueDefaultEEEEEvvEEEEvNT_6ParamsE --------------------------
	.section	.nv.constant0._ZN7cutlass13device_kernelINS_4gemm6kernel13GemmUniversalIN4cute5tupleIJiiiiEEENS1_10collective13CollectiveMmaINS1_37MainloopSm90TmaGmmaWarpSpecializedFP8ILi20ENS5_IJNS4_1CILi2EEENSA_ILi1EEESC_EEENS1_35KernelTmaWarpSpecializedCooperativeEEENS5_IJNSA_ILi192EEENSA_ILi160EEENSA_ILi32EEEEEENS_12float_e4m3_tENS5_IJlSC_lEEESK_SL_NS4_8TiledMMAINS4_8MMA_AtomIJNS4_4SM904GMMA30MMA_64x32x32_F32E4M3E4M3_SS_TNILNSP_7ScaleInE1ELSR_1EEEEEENS4_6LayoutISD_NS5_IJSC_NSA_ILi0EEESV_EEEEENS5_IJNS4_10UnderscoreESY_SY_EEEEENS4_13SM90_TMA_LOADENS4_14ComposedLayoutINS4_7SwizzleILi1ELi4ELi3EEENS4_18smem_ptr_flag_bitsILi8EEENSU_INS5_IJNSA_ILi8EEESI_EEENS5_IJSI_SC_EEEEEEEvNS4_8identityENS4_23SM90_TMA_LOAD_MULTICASTES1B_vS1C_EENS_8epilogue10collective6detail29Sm90TmaWarpSpecializedAdapterINS1G_15DefaultEpilogueISK_SL_SL_NS1F_6thread17LinearCombinationISK_Li1EffLNS1K_9ScaleType4KindE0ELNS_15FloatRoundStyleE2ESK_EENS1_15EpilogueDefaultEEEEEvvEEEEvNT_6ParamsE,"a",@progbits
	.sectionflags	@""
	.align	4
.nv.constant0._ZN7cutlass13device_kernelINS_4gemm6kernel13GemmUniversalIN4cute5tupleIJiiiiEEENS1_10collective13CollectiveMmaINS1_37MainloopSm90TmaGmmaWarpSpecializedFP8ILi20ENS5_IJNS4_1CILi2EEENSA_ILi1EEESC_EEENS1_35KernelTmaWarpSpecializedCooperativeEEENS5_IJNSA_ILi192EEENSA_ILi160EEENSA_ILi32EEEEEENS_12float_e4m3_tENS5_IJlSC_lEEESK_SL_NS4_8TiledMMAINS4_8MMA_AtomIJNS4_4SM904GMMA30MMA_64x32x32_F32E4M3E4M3_SS_TNILNSP_7ScaleInE1ELSR_1EEEEEENS4_6LayoutISD_NS5_IJSC_NSA_ILi0EEESV_EEEEENS5_IJNS4_10UnderscoreESY_SY_EEEEENS4_13SM90_TMA_LOADENS4_14ComposedLayoutINS4_7SwizzleILi1ELi4ELi3EEENS4_18smem_ptr_flag_bitsILi8EEENSU_INS5_IJNSA_ILi8EEESI_EEENS5_IJSI_SC_EEEEEEEvNS4_8identityENS4_23SM90_TMA_LOAD_MULTICASTES1B_vS1C_EENS_8epilogue10collective6detail29Sm90TmaWarpSpecializedAdapterINS1G_15DefaultEpilogueISK_SL_SL_NS1F_6thread17LinearCombinationISK_Li1EffLNS1K_9ScaleType4KindE0ELNS_15FloatRoundStyleE2ESK_EENS1_15EpilogueDefaultEEEEEvvEEEEvNT_6ParamsE:
	.zero		1664


//--------------------- SYMBOLS --------------------------

	.type		.nv.reservedSmem.offset0,@object
	.size		.nv.reservedSmem.offset0,0x4
